def matmul_kernel(
    a_ptr,
    b_ptr,
    c_ptr,
    M,
    N,
    K,
    stride_am,
    stride_ak,
    stride_bk,
    stride_bn,
    stride_cm,
    stride_cn,
    BLOCK_M: tl.constexpr,
    BLOCK_N: tl.constexpr,
    BLOCK_K: tl.constexpr,
    GROUP_M: tl.constexpr,
):
    pid = tl.program_id(axis=0)
    num_pid_m = tl.cdiv(M, BLOCK_M)
    num_pid_n = tl.cdiv(N, BLOCK_N)
    num_pid_in_group = GROUP_M * num_pid_n
    group_id = pid // num_pid_in_group
    first_pid_m = group_id * GROUP_M
    group_size_m = min(num_pid_m - first_pid_m, GROUP_M)
    pid_m = first_pid_m + ((pid % num_pid_in_group) % group_size_m)
    pid_n = (pid % num_pid_in_group) // group_size_m

    offs_am = (pid_m * BLOCK_M + tl.arange(0, BLOCK_M)) % M
    offs_bn = (pid_n * BLOCK_N + tl.arange(0, BLOCK_N)) % N
    offs_k = tl.arange(0, BLOCK_K)
    a_ptrs = a_ptr + offs_am[:, None] * stride_am + offs_k[None, :] * stride_ak
    b_ptrs = b_ptr + offs_k[:, None] * stride_bk + offs_bn[None, :] * stride_bn

    acc = tl.zeros((BLOCK_M, BLOCK_N), dtype=tl.float32)
    for kk in range(0, tl.cdiv(K, BLOCK_K)):
        a = tl.load(a_ptrs, mask=offs_k[None, :] < K - kk * BLOCK_K, other=0.0)
        b = tl.load(b_ptrs, mask=offs_k[:, None] < K - kk * BLOCK_K, other=0.0)
        acc = tl.dot(a, b, acc)
        a_ptrs += BLOCK_K * stride_ak
        b_ptrs += BLOCK_K * stride_bk

    c = acc.to(c_ptr.dtype.element_ty)
    offs_cm = pid_m * BLOCK_M + tl.arange(0, BLOCK_M)
    offs_cn = pid_n * BLOCK_N + tl.arange(0, BLOCK_N)
    c_ptrs = c_ptr + offs_cm[:, None] * stride_cm + offs_cn[None, :] * stride_cn
    mask = (offs_cm[:, None] < M) & (offs_cn[None, :] < N)
    tl.store(c_ptrs, c, mask=mask)

# config = {"BLOCK_K": 64, "BLOCK_M": 128, "BLOCK_N": 256, "GROUP_M": 8, "arch": "sm_100", "dtype": "bf16", "num_ctas": 2, "num_stages": 3, "num_warps": 4}
# arch = sm_100


// ===== COMPILED SASS (sm_100a) =====

	.target	sm_100a

	.elftype	@"ET_EXEC"


//--------------------- .note.nv.tkinfo           --------------------------
	.section	.note.nv.tkinfo,"",@"SHT_NOTE"
	.sectionflags	@"SHF_NOTE_NV_TKINFO"
	.tkinfo
        /*0018*/ 	.word	0x00000081
        /*0030*/ 	.string	""
        /*0030*/ 	.string	"ptxas-blackwell"
        /*0030*/ 	.string	"Cuda compilation tools, release 12.9, V12.9.86"
        /*0030*/ 	.string	"Build cuda_12.9.r12.9/compiler.36037853_0"
        /*0030*/ 	.string	"-v  -suppress-debug-info  -lineinfo  -arch sm_100a "



//--------------------- .note.nv.cuver            --------------------------
	.section	.note.nv.cuver,"",@"SHT_NOTE"
	.sectionflags	@"SHF_NOTE_NV_CUVER"
        /*0018*/ 	.short	0x0001
        /*001a*/ 	.short	0x0064
        /*001c*/ 	.short	0x0001
        /*001e*/ 	.short	0x0000
        /*0020*/ 	.short	0x0001
        /*0022*/ 	.short	0x0000


//--------------------- .nv.info                  --------------------------
	.section	.nv.info,"",@"SHT_CUDA_INFO"
	.align	4


	//----- nvinfo : EIATTR_REGCOUNT
	.align		4
        /*0000*/ 	.byte	0x04, 0x2f
        /*0002*/ 	.short	(.L_4 - .L_3)
	.align		4
.L_3:
        /*0004*/ 	.word	index@(matmul_kernel)
        /*0008*/ 	.word	0x000000ff


	//----- nvinfo : EIATTR_FRAME_SIZE
	.align		4
.L_4:
        /*000c*/ 	.byte	0x04, 0x11
        /*000e*/ 	.short	(.L_6 - .L_5)
	.align		4
.L_5:
        /*0010*/ 	.word	index@($__internal_2_$__cuda_sm10x_tcgen05_guardrail_trap_unallocated_columns_being_dealloced)
        /*0014*/ 	.word	0x00000080


	//----- nvinfo : EIATTR_FRAME_SIZE
	.align		4
.L_6:
        /*0018*/ 	.byte	0x04, 0x11
        /*001a*/ 	.short	(.L_8 - .L_7)
	.align		4
.L_7:
        /*001c*/ 	.word	index@($__internal_1_$__cuda_sm10x_tcgen05_guardrail_trap_phase_invalid_during_alloc)
        /*0020*/ 	.word	0x00000080


	//----- nvinfo : EIATTR_FRAME_SIZE
	.align		4
.L_8:
        /*0024*/ 	.byte	0x04, 0x11
        /*0026*/ 	.short	(.L_10 - .L_9)
	.align		4
.L_9:
        /*0028*/ 	.word	index@($__internal_0_$__cuda_sm10x_tcgen05_guardrail_trap_col_being_dealloced_not_returned_by_alloc)
        /*002c*/ 	.word	0x00000080


	//----- nvinfo : EIATTR_FRAME_SIZE
	.align		4
.L_10:
        /*0030*/ 	.byte	0x04, 0x11
        /*0032*/ 	.short	(.L_12 - .L_11)
	.align		4
.L_11:
        /*0034*/ 	.word	index@(matmul_kernel)
        /*0038*/ 	.word	0x00000080


	//----- nvinfo : EIATTR_MIN_STACK_SIZE
	.align		4
.L_12:
        /*003c*/ 	.byte	0x04, 0x12
        /*003e*/ 	.short	(.L_14 - .L_13)
	.align		4
.L_13:
        /*0040*/ 	.word	index@(matmul_kernel)
        /*0044*/ 	.word	0x00000080
.L_14:


//--------------------- .nv.info.matmul_kernel    --------------------------
	.section	.nv.info.matmul_kernel,"",@"SHT_CUDA_INFO"
	.sectionflags	@""
	.align	4


	//----- nvinfo : EIATTR_CUDA_API_VERSION
	.align		4
        /*0000*/ 	.byte	0x04, 0x37
        /*0002*/ 	.short	(.L_16 - .L_15)
.L_15:
        /*0004*/ 	.word	0x00000081


	//----- nvinfo : EIATTR_KPARAM_INFO
	.align		4
.L_16:
        /*0008*/ 	.byte	0x04, 0x17
        /*000a*/ 	.short	(.L_18 - .L_17)
.L_17:
        /*000c*/ 	.word	0x00000000
        /*0010*/ 	.short	0x000d
        /*0012*/ 	.short	0x0048
        /*0014*/ 	.byte	0x00, 0xf4, 0x21, 0x00


	//----- nvinfo : EIATTR_KPARAM_INFO
	.align		4
.L_18:
        /*0018*/ 	.byte	0x04, 0x17
        /*001a*/ 	.short	(.L_20 - .L_19)
.L_19:
        /*001c*/ 	.word	0x00000000
        /*0020*/ 	.short	0x000c
        /*0022*/ 	.short	0x0040
        /*0024*/ 	.byte	0x00, 0xf4, 0x21, 0x00


	//----- nvinfo : EIATTR_KPARAM_INFO
	.align		4
.L_20:
        /*0028*/ 	.byte	0x04, 0x17
        /*002a*/ 	.short	(.L_22 - .L_21)
.L_21:
        /*002c*/ 	.word	0x00000000
        /*0030*/ 	.short	0x000b
        /*0032*/ 	.short	0x0038
        /*0034*/ 	.byte	0x00, 0xf0, 0x11, 0x00


	//----- nvinfo : EIATTR_KPARAM_INFO
	.align		4
.L_22:
        /*0038*/ 	.byte	0x04, 0x17
        /*003a*/ 	.short	(.L_24 - .L_23)
.L_23:
        /*003c*/ 	.word	0x00000000
        /*0040*/ 	.short	0x000a
        /*0042*/ 	.short	0x0034
        /*0044*/ 	.byte	0x00, 0xf0, 0x11, 0x00


	//----- nvinfo : EIATTR_KPARAM_INFO
	.align		4
.L_24:
        /*0048*/ 	.byte	0x04, 0x17
        /*004a*/ 	.short	(.L_26 - .L_25)
.L_25:
        /*004c*/ 	.word	0x00000000
        /*0050*/ 	.short	0x0009
        /*0052*/ 	.short	0x0030
        /*0054*/ 	.byte	0x00, 0xf0, 0x11, 0x00


	//----- nvinfo : EIATTR_KPARAM_INFO
	.align		4
.L_26:
        /*0058*/ 	.byte	0x04, 0x17
        /*005a*/ 	.short	(.L_28 - .L_27)
.L_27:
        /*005c*/ 	.word	0x00000000
        /*0060*/ 	.short	0x0008
        /*0062*/ 	.short	0x002c
        /*0064*/ 	.byte	0x00, 0xf0, 0x11, 0x00


	//----- nvinfo : EIATTR_KPARAM_INFO
	.align		4
.L_28:
        /*0068*/ 	.byte	0x04, 0x17
        /*006a*/ 	.short	(.L_30 - .L_29)
.L_29:
        /*006c*/ 	.word	0x00000000
        /*0070*/ 	.short	0x0007
        /*0072*/ 	.short	0x0028
        /*0074*/ 	.byte	0x00, 0xf0, 0x11, 0x00


	//----- nvinfo : EIATTR_KPARAM_INFO
	.align		4
.L_30:
        /*0078*/ 	.byte	0x04, 0x17
        /*007a*/ 	.short	(.L_32 - .L_31)
.L_31:
        /*007c*/ 	.word	0x00000000
        /*0080*/ 	.short	0x0006
        /*0082*/ 	.short	0x0024
        /*0084*/ 	.byte	0x00, 0xf0, 0x11, 0x00


	//----- nvinfo : EIATTR_KPARAM_INFO
	.align		4
.L_32:
        /*0088*/ 	.byte	0x04, 0x17
        /*008a*/ 	.short	(.L_34 - .L_33)
.L_33:
        /*008c*/ 	.word	0x00000000
        /*0090*/ 	.short	0x0005
        /*0092*/ 	.short	0x0020
        /*0094*/ 	.byte	0x00, 0xf0, 0x11, 0x00


	//----- nvinfo : EIATTR_KPARAM_INFO
	.align		4
.L_34:
        /*0098*/ 	.byte	0x04, 0x17
        /*009a*/ 	.short	(.L_36 - .L_35)
.L_35:
        /*009c*/ 	.word	0x00000000
        /*00a0*/ 	.short	0x0004
        /*00a2*/ 	.short	0x001c
        /*00a4*/ 	.byte	0x00, 0xf0, 0x11, 0x00


	//----- nvinfo : EIATTR_KPARAM_INFO
	.align		4
.L_36:
        /*00a8*/ 	.byte	0x04, 0x17
        /*00aa*/ 	.short	(.L_38 - .L_37)
.L_37:
        /*00ac*/ 	.word	0x00000000
        /*00b0*/ 	.short	0x0003
        /*00b2*/ 	.short	0x0018
        /*00b4*/ 	.byte	0x00, 0xf0, 0x11, 0x00


	//----- nvinfo : EIATTR_KPARAM_INFO
	.align		4
.L_38:
        /*00b8*/ 	.byte	0x04, 0x17
        /*00ba*/ 	.short	(.L_40 - .L_39)
.L_39:
        /*00bc*/ 	.word	0x00000000
        /*00c0*/ 	.short	0x0002
        /*00c2*/ 	.short	0x0010
        /*00c4*/ 	.byte	0x00, 0xf4, 0x21, 0x00


	//----- nvinfo : EIATTR_KPARAM_INFO
	.align		4
.L_40:
        /*00c8*/ 	.byte	0x04, 0x17
        /*00ca*/ 	.short	(.L_42 - .L_41)
.L_41:
        /*00cc*/ 	.word	0x00000000
        /*00d0*/ 	.short	0x0001
        /*00d2*/ 	.short	0x0008
        /*00d4*/ 	.byte	0x00, 0xf4, 0x21, 0x00


	//----- nvinfo : EIATTR_KPARAM_INFO
	.align		4
.L_42:
        /*00d8*/ 	.byte	0x04, 0x17
        /*00da*/ 	.short	(.L_44 - .L_43)
.L_43:
        /*00dc*/ 	.word	0x00000000
        /*00e0*/ 	.short	0x0000
        /*00e2*/ 	.short	0x0000
        /*00e4*/ 	.byte	0x00, 0xf4, 0x21, 0x00


	//----- nvinfo : EIATTR_EXPLICIT_CLUSTER
	.align		4
.L_44:
        /*00e8*/ 	.byte	0x01, 0x3e
	.zero		2


	//----- nvinfo : EIATTR_CTA_PER_CLUSTER
	.align		4
        /*00ec*/ 	.byte	0x04, 0x3d
        /*00ee*/ 	.short	(.L_46 - .L_45)
.L_45:
        /*00f0*/ 	.word	0x00000002
        /*00f4*/ 	.word	0x00000001
        /*00f8*/ 	.word	0x00000001


	//----- nvinfo : EIATTR_AT_ENTRY_FRAGMENTS
	.align		4
.L_46:
        /*00fc*/ 	.byte	0x04, 0x4f
        /*00fe*/ 	.short	(.L_48 - .L_47)


	//   ....[0]....
.L_47:
        /*0100*/ 	.word	0x00000004


	//----- nvinfo : EIATTR_RESERVED_SMEM_USED
	.align		4
.L_48:
        /*0104*/ 	.byte	0x01, 0x41
	.zero		2


	//----- nvinfo : EIATTR_SPARSE_MMA_MASK
	.align		4
        /*0108*/ 	.byte	0x03, 0x50
        /*010a*/ 	.short	0x0000


	//----- nvinfo : EIATTR_TCGEN05_1CTA_USED
	.align		4
        /*010c*/ 	.byte	0x01, 0x51
	.zero		2


	//----- nvinfo : EIATTR_MAXREG_COUNT
	.align		4
        /*0110*/ 	.byte	0x03, 0x1b
        /*0112*/ 	.short	0x00ff


	//----- nvinfo : EIATTR_NUM_BARRIERS
	.align		4
        /*0114*/ 	.byte	0x02, 0x4c
        /*0116*/ 	.byte	0x01
	.zero		1


	//----- nvinfo : EIATTR_ANNOTATIONS
	.align		4
        /*0118*/ 	.byte	0x04, 0x55
        /*011a*/ 	.short	(.L_50 - .L_49)


	//   ....[0]....
.L_49:
        /*011c*/ 	.word	0x00000001
        /*0120*/ 	.byte	0x70, 0x0a, 0x00, 0x00, 0x01, 0x00, 0x00, 0x00, 0xb0, 0x0a, 0x00, 0x00, 0x01, 0x00, 0x00, 0x00
        /* <DEDUP_REMOVED lines=33> */
        /*0340*/ 	.byte	0x90, 0xc8, 0x00, 0x00, 0x01, 0x00, 0x00, 0x00, 0x60, 0xc9, 0x00, 0x00


	//----- nvinfo : EIATTR_INT_WARP_WIDE_INSTR_OFFSETS
	.align		4
.L_50:
        /*034c*/ 	.byte	0x04, 0x31
        /*034e*/ 	.short	(.L_52 - .L_51)


	//   ....[0]....
.L_51:
        /*0350*/ 	.word	0x00004100


	//   ....[1]....
        /*0354*/ 	.word	0x00004130


	//   ....[2]....
        /*0358*/ 	.word	0x00007520


	//   ....[3]....
        /*035c*/ 	.word	0x00010a80


	//   ....[4]....
        /*0360*/ 	.word	0x00010ad0


	//----- nvinfo : EIATTR_COOP_GROUP_MASK_REGIDS
	.align		4
.L_52:
        /*0364*/ 	.byte	0x04, 0x29
        /*0366*/ 	.short	(.L_54 - .L_53)


	//   ....[0]....
.L_53:
        /*0368*/ 	.word	0xffffffff


	//   ....[1]....
        /*036c*/ 	.word	0xffffffff


	//   ....[2]....
        /*0370*/ 	.word	0xffffffff


	//   ....[3]....
        /*0374*/ 	.word	0xffffffff


	//----- nvinfo : EIATTR_COOP_GROUP_INSTR_OFFSETS
	.align		4
.L_54:
        /*0378*/ 	.byte	0x04, 0x28
        /*037a*/ 	.short	(.L_56 - .L_55)


	//   ....[0]....
.L_55:
        /*037c*/ 	.word	0x00000080


	//   ....[1]....
        /*0380*/ 	.word	0x00000340


	//   ....[2]....
        /*0384*/ 	.word	0x00010910


	//   ....[3]....
        /*0388*/ 	.word	0x00010b80


	//----- nvinfo : EIATTR_VRC_CTA_INIT_COUNT
	.align		4
.L_56:
        /*038c*/ 	.byte	0x02, 0x4a
        /*038e*/ 	.byte	0x80
	.zero		1


	//----- nvinfo : EIATTR_MBARRIER_INSTR_OFFSETS
	.align		4
        /*0390*/ 	.byte	0x04, 0x39
        /*0392*/ 	.short	(.L_58 - .L_57)


	//   ....[0]....
.L_57:
        /*0394*/ 	.word	0x00004240
        /*0398*/ 	.word	0x000000ff
        /*039c*/ 	.word	0x00000000
        /*03a0*/ 	.short	0x0100
        /*03a2*/ 	.byte	0x0b
	.zero		1


	//   ....[1]....
        /*03a4*/ 	.word	0x00007540
        /*03a8*/ 	.word	0x000000ff
        /*03ac*/ 	.word	0x00008008
        /*03b0*/ 	.short	0x0100
        /*03b2*/ 	.byte	0x09
	.zero		1


	//   ....[2]....
        /*03b4*/ 	.word	0x0000b2f0
        /*03b8*/ 	.word	0x000000ff
        /*03bc*/ 	.word	0x00000000
        /*03c0*/ 	.short	0x010a
        /*03c2*/ 	.byte	0x0b
	.zero		1


	//   ....[3]....
        /*03c4*/ 	.word	0x0000c940
        /*03c8*/ 	.word	0x000000ff
        /*03cc*/ 	.word	0x00000000
        /*03d0*/ 	.short	0x010a
        /*03d2*/ 	.byte	0x0b
	.zero		1


	//   ....[4]....
        /*03d4*/ 	.word	0x0000ca50
        /*03d8*/ 	.word	0x000000ff
        /*03dc*/ 	.word	0x00008000
        /*03e0*/ 	.short	0x0108
        /*03e2*/ 	.byte	0x09
	.zero		1


	//   ....[5]....
        /*03e4*/ 	.word	0x0000ca80
        /*03e8*/ 	.word	0x000000ff
        /*03ec*/ 	.word	0x00008008
        /*03f0*/ 	.short	0x0108
        /*03f2*/ 	.byte	0x09
	.zero		1


	//   ....[6]....
        /*03f4*/ 	.word	0x00010ba0
        /*03f8*/ 	.word	0x000000ff
        /*03fc*/ 	.word	0x00000000
        /*0400*/ 	.short	0x010a
        /*0402*/ 	.byte	0x0b
	.zero		1


	//   ....[7]....
        /*0404*/ 	.word	0x00010bd0
        /*0408*/ 	.word	0x000000ff
        /*040c*/ 	.word	0x00000000
        /*0410*/ 	.short	0x010a
        /*0412*/ 	.byte	0x0b
	.zero		1


	//----- nvinfo : EIATTR_NUM_MBARRIERS
	.align		4
.L_58:
        /*0414*/ 	.byte	0x03, 0x38
        /*0416*/ 	.short	0x0002


	//----- nvinfo : EIATTR_EXIT_INSTR_OFFSETS
	.align		4
        /*0418*/ 	.byte	0x04, 0x1c
        /*041a*/ 	.short	(.L_60 - .L_59)


	//   ....[0]....
.L_59:
        /*041c*/ 	.word	0x00010b90


	//----- nvinfo : EIATTR_REQNTID
	.align		4
.L_60:
        /*0420*/ 	.byte	0x04, 0x10
        /*0422*/ 	.short	(.L_62 - .L_61)
.L_61:
        /*0424*/ 	.word	0x00000080
        /*0428*/ 	.word	0x00000001
        /*042c*/ 	.word	0x00000001


	//----- nvinfo : EIATTR_CRS_STACK_SIZE
	.align		4
.L_62:
        /*0430*/ 	.byte	0x04, 0x1e
        /*0432*/ 	.short	(.L_64 - .L_63)
.L_63:
        /*0434*/ 	.word	0x00000000


	//----- nvinfo : EIATTR_CBANK_PARAM_SIZE
	.align		4
.L_64:
        /*0438*/ 	.byte	0x03, 0x19
        /*043a*/ 	.short	0x0050


	//----- nvinfo : EIATTR_PARAM_CBANK
	.align		4
        /*043c*/ 	.byte	0x04, 0x0a
        /*043e*/ 	.short	(.L_66 - .L_65)
	.align		4
.L_65:
        /*0440*/ 	.word	index@(.nv.constant0.matmul_kernel)
        /*0444*/ 	.short	0x0380
        /*0446*/ 	.short	0x0050


	//----- nvinfo : EIATTR_SW_WAR
	.align		4
.L_66:
        /*0448*/ 	.byte	0x04, 0x36
        /*044a*/ 	.short	(.L_68 - .L_67)
.L_67:
        /*044c*/ 	.word	0x00000008
.L_68:


//--------------------- .nv.compat                --------------------------
	.section	.nv.compat,"",@"SHT_CUDA_COMPAT_INFO"
	.align	4
        /*0000*/ 	.byte	0x02, 0x02, 0x02, 0x00, 0x02, 0x05, 0x05, 0x00, 0x02, 0x03, 0x00, 0x00, 0x02, 0x06, 0x01, 0x00


//--------------------- .nv.callgraph             --------------------------
	.section	.nv.callgraph,"",@"SHT_CUDA_CALLGRAPH"
	.align	4
	.sectionentsize	8
	.align		4
        /*0000*/ 	.word	0x00000000
	.align		4
        /*0004*/ 	.word	0xffffffff
	.align		4
        /*0008*/ 	.word	0x00000000
	.align		4
        /*000c*/ 	.word	0xfffffffe
	.align		4
        /*0010*/ 	.word	0x00000000
	.align		4
        /*0014*/ 	.word	0xfffffffd
	.align		4
        /*0018*/ 	.word	0x00000000
	.align		4
        /*001c*/ 	.word	0xfffffffc


//--------------------- .text.matmul_kernel       --------------------------
	.section	.text.matmul_kernel,"ax",@progbits
	.align	128
        .global         matmul_kernel
        .type           matmul_kernel,@function
        .size           matmul_kernel,(.L_x_21 - matmul_kernel)
        .other          matmul_kernel,@"STO_CUDA_ENTRY STV_DEFAULT"
matmul_kernel:
.text.matmul_kernel:
[----:B------:R-:W0:Y:S01]  /*0000*/  LDC R1, c[0x0][0x37c] ;  /* 0x0000df00ff017b82 */ /* 0x000e220000000800 */
[----:B------:R-:W1:Y:S01]  /*0010*/  S2R R202, SR_TID.X ;  /* 0x0000000000ca7919 */ /* 0x000e620000002100 */
[----:B0-----:R-:W-:Y:S01]  /*0020*/  VIADD R1, R1, 0xffffff80 ;  /* 0xffffff8001017836 */ /* 0x001fe20000000000 */
[----:B------:R-:W0:Y:S01]  /*0030*/  LDCU.64 UR22, c[0x0][0x358] ;  /* 0x00006b00ff1677ac */ /* 0x000e220008000a00 */
[----:B-1----:R-:W-:-:S13]  /*0040*/  ISETP.GE.U32.AND P0, PT, R202, 0x20, PT ;  /* 0x00000020ca00780c */ /* 0x002fda0003f06070 */
[----:B------:R-:W-:Y:S02]  /*0050*/  VOTEU.ANY UP0, P0 ;  /* 0x0000000000ff7886 */ /* 0x000fe40000000100 */
[----:B------:R-:W-:Y:S05]  /*0060*/  BRA.U UP0, `(.L_x_0) ;  /* 0x0000000100b87547 */ /* 0x000fea000b800000 */
[----:B------:R-:W1:Y:S01]  /*0070*/  S2UR UR6, SR_CgaCtaId ;  /* 0x00000000000679c3 */ /* 0x000e620000008800 */
[----:B------:R-:W-:Y:S01]  /*0080*/  NOP ;  /* 0x0000000000007918 */ /* 0x000fe20000000000 */
[----:B------:R-:W-:Y:S02]  /*0090*/  UMOV UR4, 0x40 ;  /* 0x0000004000047882 */ /* 0x000fe40000000000 */
[----:B-1----:R-:W-:-:S09]  /*00a0*/  ULEA UR4, UR6, UR4, 0x18 ;  /* 0x0000000406047291 */ /* 0x002fd2000f8ec0ff */
[----:B------:R-:W1:Y:S01]  /*00b0*/  LDS.U8 R0, [UR4] ;  /* 0x00000004ff007984 */ /* 0x000e620008000000 */
[----:B------:R-:W-:Y:S02]  /*00c0*/  UMOV UR4, 0x400 ;  /* 0x0000040000047882 */ /* 0x000fe40000000000 */
[----:B------:R-:W-:Y:S01]  /*00d0*/  ULEA UR4, UR6, UR4, 0x18 ;  /* 0x0000000406047291 */ /* 0x000fe2000f8ec0ff */
[----:B-1----:R-:W-:-:S13]  /*00e0*/  ISETP.NE.AND P0, PT, R0, RZ, PT ;  /* 0x000000ff0000720c */ /* 0x002fda0003f05270 */
[----:B------:R-:W-:Y:S05]  /*00f0*/  @P0 BRA `(.L_x_1) ;  /* 0x00000000007c0947 */ /* 0x000fea0003800000 */
[----:B------:R-:W-:-:S13]  /*0100*/  ELECT P0, URZ, PT ;  /* 0x0000000000ff782f */ /* 0x000fda0003800000 */
[----:B------:R-:W-:Y:S05]  /*0110*/  @!P0 BRA `(.L_x_2) ;  /* 0x0000000000848947 */ /* 0x000fea0003800000 */
[----:B------:R-:W-:Y:S01]  /*0120*/  UMOV UR5, 0x8 ;  /* 0x0000000800057882 */ /* 0x000fe20000000000 */
[----:B------:R-:W-:Y:S02]  /*0130*/  IMAD.MOV.U32 R4, RZ, RZ, 0x1 ;  /* 0x00000001ff047424 */ /* 0x000fe400078e00ff */
[----:B------:R-:W-:Y:S02]  /*0140*/  IMAD.MOV.U32 R5, RZ, RZ, 0xff ;  /* 0x000000ffff057424 */ /* 0x000fe400078e00ff */
[----:B------:R-:W-:Y:S04]  /*0150*/  DEPBAR.LE SB1, 0x36 ;  /* 0x00009d800000791a */ /* 0x000fe80000000000 */
[----:B------:R-:W1:Y:S02]  /*0160*/  UTCATOMSWS.FIND_AND_SET.ALIGN UP1, UR5, UR5 ;  /* 0x00000005000575e3 */ /* 0x000e640008020800 */
[----:B-1----:R-:W-:-:S04]  /*0170*/  PLOP3.LUT P0, PT, PT, PT, UP1, 0x80, 0x8 ;  /* 0x000000000008781c */ /* 0x002fc80003f0f018 */
[----:B------:R-:W-:-:S04]  /*0180*/  SEL R0, RZ, 0xffffffff, !P0 ;  /* 0xffffffffff007807 */ /* 0x000fc80004000000 */
[----:B------:R-:W-:Y:S01]  /*0190*/  ISETP.NE.AND P0, PT, R0, RZ, PT ;  /* 0x000000ff0000720c */ /* 0x000fe20003f05270 */
[----:B------:R-:W-:-:S12]  /*01a0*/  IMAD.U32 R0, RZ, RZ, UR5 ;  /* 0x00000005ff007e24 */ /* 0x000fd8000f8e00ff */
[----:B------:R-:W-:Y:S05]  /*01b0*/  @P0 BRA `(.L_x_3) ;  /* 0x0000000000240947 */ /* 0x000fea0003800000 */
.L_x_4:
[----:B------:R-:W-:Y:S05]  /*01c0*/  NANOSLEEP 0x64 ;  /* 0x000000640000795d */ /* 0x000fea0003800000 */
[----:B------:R-:W-:-:S05]  /*01d0*/  UMOV UR5, 0x8 ;  /* 0x0000000800057882 */ /* 0x000fca0000000000 */
[----:B------:R-:W-:Y:S04]  /*01e0*/  DEPBAR.LE SB1, 0x36 ;  /* 0x00009d800000791a */ /* 0x000fe80000000000 */
[----:B------:R-:W1:Y:S02]  /*01f0*/  UTCATOMSWS.FIND_AND_SET.ALIGN UP1, UR5, UR5 ;  /* 0x00000005000575e3 */ /* 0x000e640008020800 */
[----:B-1----:R-:W-:-:S04]  /*0200*/  PLOP3.LUT P0, PT, PT, PT, UP1, 0x80, 0x8 ;  /* 0x000000000008781c */ /* 0x002fc80003f0f018 */
[----:B------:R-:W-:-:S04]  /*0210*/  SEL R0, RZ, 0xffffffff, !P0 ;  /* 0xffffffffff007807 */ /* 0x000fc80004000000 */
[----:B------:R-:W-:Y:S01]  /*0220*/  ISETP.NE.AND P0, PT, R0, RZ, PT ;  /* 0x000000ff0000720c */ /* 0x000fe20003f05270 */
[----:B------:R-:W-:-:S12]  /*0230*/  IMAD.U32 R0, RZ, RZ, UR5 ;  /* 0x00000005ff007e24 */ /* 0x000fd8000f8e00ff */
[----:B------:R-:W-:Y:S05]  /*0240*/  @!P0 BRA `(.L_x_4) ;  /* 0xfffffffc00dc8947 */ /* 0x000fea000383ffff */
.L_x_3:
[C---:B------:R-:W-:Y:S01]  /*0250*/  VIADD R3, R0.reuse, 0x10 ;  /* 0x0000001000037836 */ /* 0x040fe20000000000 */
[----:B------:R-:W-:Y:S01]  /*0260*/  UMOV UR5, 0x50 ;  /* 0x0000005000057882 */ /* 0x000fe20000000000 */
[----:B------:R-:W-:Y:S01]  /*0270*/  SHF.L.U32 R2, R5, R0, RZ ;  /* 0x0000000005027219 */ /* 0x000fe200000006ff */
[----:B------:R-:W-:Y:S01]  /*0280*/  ULEA UR5, UR6, UR5, 0x18 ;  /* 0x0000000506057291 */ /* 0x000fe2000f8ec0ff */
[----:B------:R-:W-:Y:S01]  /*0290*/  IMAD.SHL.U32 R0, R0, 0x20, RZ ;  /* 0x0000002000007824 */ /* 0x000fe200078e00ff */
[----:B------:R-:W-:-:S04]  /*02a0*/  SHF.L.U32 R3, R4, R3, RZ ;  /* 0x0000000304037219 */ /* 0x000fc800000006ff */
[----:B------:R-:W-:-:S05]  /*02b0*/  LOP3.LUT R2, R3, R2, RZ, 0xfc, !PT ;  /* 0x0000000203027212 */ /* 0x000fca00078efcff */
[----:B------:R1:W-:Y:S04]  /*02c0*/  ATOMS.OR RZ, [UR5], R2 ;  /* 0x00000002ffff798c */ /* 0x0003e8000b000005 */
[----:B------:R1:W-:Y:S01]  /*02d0*/  STS [UR4], R0 ;  /* 0x00000000ff007988 */ /* 0x0003e20008000804 */
[----:B------:R-:W-:Y:S05]  /*02e0*/  BRA `(.L_x_2) ;  /* 0x0000000000107947 */ /* 0x000fea0003800000 */
.L_x_1:
[----:B------:R-:W-:Y:S01]  /*02f0*/  IMAD.MOV.U32 R0, RZ, RZ, -0x1 ;  /* 0xffffffffff007424 */ /* 0x000fe200078e00ff */
[----:B------:R-:W-:-:S04]  /*0300*/  MOV R2, 0x330 ;  /* 0x0000033000027802 */ /* 0x000fc80000000f00 */
[----:B------:R1:W-:Y:S03]  /*0310*/  STS [UR4], R0 ;  /* 0x00000000ff007988 */ /* 0x0003e60008000804 */
[----:B01----:R-:W-:Y:S05]  /*0320*/  CALL.REL.NOINC `($__internal_1_$__cuda_sm10x_tcgen05_guardrail_trap_phase_invalid_during_alloc) ;  /* 0x0000010800407944 */ /* 0x003fea0003c00000 */
.L_x_2:
[----:B------:R-:W-:Y:S05]  /*0330*/  WARPSYNC.ALL ;  /* 0x0000000000007948 */ /* 0x000fea0003800000 */
[----:B------:R-:W-:Y:S01]  /*0340*/  NOP ;  /* 0x0000000000007918 */ /* 0x000fe20000000000 */
.L_x_0:
[----:B------:R-:W2:Y:S08]  /*0350*/  LDC.64 R22, c[0x0][0x398] ;  /* 0x0000e600ff167b82 */ /* 0x000eb00000000a00 */
[----:B------:R-:W3:Y:S02]  /*0360*/  S2UR UR5, SR_CgaSize ;  /* 0x00000000000579c3 */ /* 0x000ee40000008a00 */
[----:B---3--:R-:W-:-:S12]  /*0370*/  UIMAD UR5, UR5, -0xa0, URZ ;  /* 0xffffff60050578a4 */ /* 0x008fd8000f8e02ff */
[----:B------:R-:W3:Y:S01]  /*0380*/  LDCU UR5, c[0x0][UR5+0x2b0] ;  /* 0x00005600050577ac */ /* 0x000ee20008000800 */
[----:B------:R-:W-:Y:S01]  /*0390*/  SHF.R.U32.HI R203, RZ, 0x5, R202 ;  /* 0x00000005ffcb7819 */ /* 0x000fe200000116ca */
[----:B------:R-:W-:Y:S01]  /*03a0*/  UMOV UR9, 0x400 ;  /* 0x0000040000097882 */ /* 0x000fe20000000000 */
[----:B------:R-:W4:Y:S01]  /*03b0*/  LDCU.128 UR12, c[0x0][0x380] ;  /* 0x00007000ff0c77ac */ /* 0x000f220008000c00 */
[----:B------:R-:W5:Y:S01]  /*03c0*/  S2UR UR4, SR_CTAID.X ;  /* 0x00000000000479c3 */ /* 0x000f620000002500 */
[----:B------:R-:W-:Y:S01]  /*03d0*/  UMOV UR6, 0x1 ;  /* 0x0000000100067882 */ /* 0x000fe20000000000 */
[----:B-12---:R-:W-:Y:S01]  /*03e0*/  VIADD R0, R23, 0xff ;  /* 0x000000ff17007836 */ /* 0x006fe20000000000 */
[----:B------:R-:W-:-:S04]  /*03f0*/  IABS R13, R22 ;  /* 0x00000016000d7213 */ /* 0x000fc80000000000 */
[----:B------:R-:W-:Y:S02]  /*0400*/  SHF.R.S32.HI R3, RZ, 0x1f, R0 ;  /* 0x0000001fff037819 */ /* 0x000fe40000011400 */
[----:B-----5:R-:W-:Y:S01]  /*0410*/  I2FP.F32.U32 R5, UR4 ;  /* 0x0000000400057c45 */ /* 0x020fe20008201000 */
[----:B------:R-:W1:Y:S01]  /*0420*/  S2UR UR4, SR_CgaCtaId ;  /* 0x00000000000479c3 */ /* 0x000e620000008800 */
[----:B------:R-:W-:-:S03]  /*0430*/  LEA.HI R3, R3, R0, RZ, 0x8 ;  /* 0x0000000003037211 */ /* 0x000fc600078f40ff */
[----:B---3--:R-:W-:Y:S01]  /*0440*/  FMUL R5, R5, UR5 ;  /* 0x0000000505057c20 */ /* 0x008fe20008400000 */
[----:B------:R-:W-:-:S05]  /*0450*/  SHF.R.S32.HI R3, RZ, 0x8, R3 ;  /* 0x00000008ff037819 */ /* 0x000fca0000011403 */
[----:B------:R-:W-:Y:S01]  /*0460*/  IMAD.SHL.U32 R4, R3, 0x8, RZ ;  /* 0x0000000803047824 */ /* 0x000fe200078e00ff */
[----:B------:R-:W-:Y:S04]  /*0470*/  F2I.U32.TRUNC.NTZ R5, R5 ;  /* 0x0000000500057305 */ /* 0x000fe8000020f000 */
[----:B------:R-:W-:-:S04]  /*0480*/  IABS R7, R4 ;  /* 0x0000000400077213 */ /* 0x000fc80000000000 */
[----:B------:R-:W2:Y:S01]  /*0490*/  I2F.RP R0, R7 ;  /* 0x0000000700007306 */ /* 0x000ea20000209400 */
[----:B-1----:R-:W-:Y:S02]  /*04a0*/  USHF.L.U32 UR5, UR4, 0x7, URZ ;  /* 0x0000000704057899 */ /* 0x002fe400080006ff */
[----:B------:R-:W-:-:S04]  /*04b0*/  ULEA UR9, UR4, UR9, 0x18 ;  /* 0x0000000904097291 */ /* 0x000fc8000f8ec0ff */
[----:B------:R-:W-:Y:S01]  /*04c0*/  LEA.HI R21, R202, UR5, RZ, 0x1a ;  /* 0x00000005ca157c11 */ /* 0x000fe2000f8fd0ff */
[----:B--2---:R-:W1:Y:S02]  /*04d0*/  MUFU.RCP R0, R0 ;  /* 0x0000000000007308 */ /* 0x004e640000001000 */
[----:B-1----:R-:W-:Y:S01]  /*04e0*/  VIADD R2, R0, 0xffffffe ;  /* 0x0ffffffe00027836 */ /* 0x002fe20000000000 */
[----:B------:R-:W-:-:S05]  /*04f0*/  IABS R0, R5 ;  /* 0x0000000500007213 */ /* 0x000fca0000000000 */
[----:B------:R1:W2:Y:S02]  /*0500*/  F2I.FTZ.U32.TRUNC.NTZ R3, R2 ;  /* 0x0000000200037305 */ /* 0x0002a4000021f000 */
[----:B-1----:R-:W-:Y:S02]  /*0510*/  IMAD.MOV.U32 R2, RZ, RZ, RZ ;  /* 0x000000ffff027224 */ /* 0x002fe400078e00ff */
[----:B--2---:R-:W-:-:S04]  /*0520*/  IMAD.MOV R6, RZ, RZ, -R3 ;  /* 0x000000ffff067224 */ /* 0x004fc800078e0a03 */
[----:B------:R-:W-:Y:S01]  /*0530*/  IMAD R9, R6, R7, RZ ;  /* 0x0000000706097224 */ /* 0x000fe200078e02ff */
[----:B------:R-:W-:-:S03]  /*0540*/  IABS R6, R4 ;  /* 0x0000000400067213 */ /* 0x000fc60000000000 */
[----:B------:R-:W-:-:S04]  /*0550*/  IMAD.HI.U32 R3, R3, R9, R2 ;  /* 0x0000000903037227 */ /* 0x000fc800078e0002 */
[----:B------:R-:W-:Y:S02]  /*0560*/  IMAD.MOV R2, RZ, RZ, -R6 ;  /* 0x000000ffff027224 */ /* 0x000fe400078e0a06 */
[----:B------:R-:W-:-:S04]  /*0570*/  IMAD.HI.U32 R3, R3, R0, RZ ;  /* 0x0000000003037227 */ /* 0x000fc800078e00ff */
[----:B------:R-:W-:Y:S01]  /*0580*/  IMAD R0, R3, R2, R0 ;  /* 0x0000000203007224 */ /* 0x000fe200078e0200 */
[----:B------:R-:W-:Y:S04]  /*0590*/  BAR.SYNC.DEFER_BLOCKING 0x0 ;  /* 0x0000000000007b1d */ /* 0x000fe80000010000 */
[----:B------:R-:W-:-:S13]  /*05a0*/  ISETP.GT.U32.AND P1, PT, R7, R0, PT ;  /* 0x000000000700720c */ /* 0x000fda0003f24070 */
[----:B------:R-:W-:Y:S02]  /*05b0*/  @!P1 IMAD.IADD R0, R0, 0x1, -R7 ;  /* 0x0000000100009824 */ /* 0x000fe400078e0a07 */
[----:B------:R-:W-:Y:S01]  /*05c0*/  @!P1 VIADD R3, R3, 0x1 ;  /* 0x0000000103039836 */ /* 0x000fe20000000000 */
[----:B------:R-:W-:Y:S02]  /*05d0*/  ISETP.NE.AND P1, PT, R4, RZ, PT ;  /* 0x000000ff0400720c */ /* 0x000fe40003f25270 */
[----:B------:R-:W-:Y:S02]  /*05e0*/  ISETP.GE.U32.AND P0, PT, R0, R7, PT ;  /* 0x000000070000720c */ /* 0x000fe40003f06070 */
[----:B------:R-:W-:-:S04]  /*05f0*/  LOP3.LUT R0, R5, R4, RZ, 0x3c, !PT ;  /* 0x0000000405007212 */ /* 0x000fc800078e3cff */
[----:B------:R-:W-:Y:S01]  /*0600*/  ISETP.GE.AND P2, PT, R0, RZ, PT ;  /* 0x000000ff0000720c */ /* 0x000fe20003f46270 */
[----:B------:R-:W-:-:S06]  /*0610*/  VIADD R0, R22, 0x7f ;  /* 0x0000007f16007836 */ /* 0x000fcc0000000000 */
[----:B------:R-:W-:-:S04]  /*0620*/  @P0 VIADD R3, R3, 0x1 ;  /* 0x0000000103030836 */ /* 0x000fc80000000000 */
[----:B------:R-:W-:Y:S01]  /*0630*/  IMAD.MOV.U32 R2, RZ, RZ, R3 ;  /* 0x000000ffff027224 */ /* 0x000fe200078e0003 */
[----:B------:R-:W-:-:S03]  /*0640*/  SHF.R.S32.HI R3, RZ, 0x1f, R0 ;  /* 0x0000001fff037819 */ /* 0x000fc60000011400 */
[----:B------:R-:W-:Y:S01]  /*0650*/  @!P2 IMAD.MOV R2, RZ, RZ, -R2 ;  /* 0x000000ffff02a224 */ /* 0x000fe200078e0a02 */
[----:B------:R-:W-:Y:S02]  /*0660*/  @!P1 LOP3.LUT R2, RZ, R4, RZ, 0x33, !PT ;  /* 0x00000004ff029212 */ /* 0x000fe400078e33ff */
[----:B------:R-:W-:-:S03]  /*0670*/  LEA.HI R3, R3, R0, RZ, 0x7 ;  /* 0x0000000003037211 */ /* 0x000fc600078f38ff */
[----:B------:R-:W-:Y:S02]  /*0680*/  IMAD.SHL.U32 R6, R2, 0x8, RZ ;  /* 0x0000000802067824 */ /* 0x000fe400078e00ff */
[----:B------:R-:W-:-:S03]  /*0690*/  IMAD.MOV R2, RZ, RZ, -R2 ;  /* 0x000000ffff027224 */ /* 0x000fc600078e0a02 */
[----:B------:R-:W-:Y:S01]  /*06a0*/  LEA.HI.SX32 R3, R3, -R6, 0x19 ;  /* 0x8000000603037211 */ /* 0x000fe200078fcaff */
[----:B------:R-:W-:-:S03]  /*06b0*/  IMAD R8, R4, R2, R5 ;  /* 0x0000000204087224 */ /* 0x000fc600078e0205 */
[----:B------:R-:W-:-:S04]  /*06c0*/  VIMNMX R11, PT, PT, R3, 0x8, PT ;  /* 0x00000008030b7848 */ /* 0x000fc80003fe0100 */
[-C--:B------:R-:W-:Y:S02]  /*06d0*/  IABS R7, R11.reuse ;  /* 0x0000000b00077213 */ /* 0x080fe40000000000 */
[----:B------:R-:W-:Y:S02]  /*06e0*/  IABS R4, R11 ;  /* 0x0000000b00047213 */ /* 0x000fe40000000000 */
[----:B------:R-:W1:Y:S08]  /*06f0*/  I2F.RP R0, R7 ;  /* 0x0000000700007306 */ /* 0x000e700000209400 */
[----:B-1----:R-:W1:Y:S02]  /*0700*/  MUFU.RCP R0, R0 ;  /* 0x0000000000007308 */ /* 0x002e640000001000 */
[----:B-1----:R-:W-:-:S02]  /*0710*/  VIADD R3, R0, 0xffffffe ;  /* 0x0ffffffe00037836 */ /* 0x002fc40000000000 */
[----:B------:R-:W-:-:S04]  /*0720*/  IMAD.MOV R0, RZ, RZ, -R4 ;  /* 0x000000ffff007224 */ /* 0x000fc800078e0a04 */
[----:B------:R-:W1:Y:S08]  /*0730*/  I2F.RP R4, R13 ;  /* 0x0000000d00047306 */ /* 0x000e700000209400 */
[----:B------:R-:W2:Y:S08]  /*0740*/  F2I.FTZ.U32.TRUNC.NTZ R3, R3 ;  /* 0x0000000300037305 */ /* 0x000eb0000021f000 */
[----:B-1----:R-:W1:Y:S01]  /*0750*/  MUFU.RCP R4, R4 ;  /* 0x0000000400047308 */ /* 0x002e620000001000 */
[----:B--2---:R-:W-:-:S04]  /*0760*/  IMAD.MOV R9, RZ, RZ, -R3 ;  /* 0x000000ffff097224 */ /* 0x004fc800078e0a03 */
[----:B------:R-:W-:Y:S01]  /*0770*/  IMAD.MOV.U32 R2, RZ, RZ, R9 ;  /* 0x000000ffff027224 */ /* 0x000fe200078e0009 */
[----:B------:R-:W-:-:S03]  /*0780*/  IABS R9, R8 ;  /* 0x0000000800097213 */ /* 0x000fc60000000000 */
[----:B------:R-:W-:Y:S02]  /*0790*/  IMAD R5, R2, R7, RZ ;  /* 0x0000000702057224 */ /* 0x000fe400078e02ff */
[----:B------:R-:W-:-:S04]  /*07a0*/  IMAD.MOV.U32 R2, RZ, RZ, RZ ;  /* 0x000000ffff027224 */ /* 0x000fc800078e00ff */
[----:B------:R-:W-:Y:S01]  /*07b0*/  IMAD.HI.U32 R2, R3, R5, R2 ;  /* 0x0000000503027227 */ /* 0x000fe200078e0002 */
[----:B------:R-:W-:Y:S02]  /*07c0*/  IABS R5, R23 ;  /* 0x0000001700057213 */ /* 0x000fe40000000000 */
[----:B------:R-:W-:-:S03]  /*07d0*/  LOP3.LUT R3, R8, R11, RZ, 0x3c, !PT ;  /* 0x0000000b08037212 */ /* 0x000fc600078e3cff */
[----:B------:R-:W-:Y:S01]  /*07e0*/  IMAD.HI.U32 R2, R2, R9, RZ ;  /* 0x0000000902027227 */ /* 0x000fe200078e00ff */
[----:B------:R-:W-:-:S03]  /*07f0*/  ISETP.GE.AND P2, PT, R3, RZ, PT ;  /* 0x000000ff0300720c */ /* 0x000fc60003f46270 */
[----:B------:R-:W-:Y:S02]  /*0800*/  IMAD R0, R2, R0, R9 ;  /* 0x0000000002007224 */ /* 0x000fe400078e0209 */
[----:B-1----:R-:W-:-:S03]  /*0810*/  VIADD R3, R4, 0xffffffe ;  /* 0x0ffffffe04037836 */ /* 0x002fc60000000000 */
[----:B------:R-:W-:-:S03]  /*0820*/  ISETP.GT.U32.AND P1, PT, R7, R0, PT ;  /* 0x000000000700720c */ /* 0x000fc60003f24070 */
[----:B------:R-:W-:Y:S10]  /*0830*/  F2I.FTZ.U32.TRUNC.NTZ R3, R3 ;  /* 0x0000000300037305 */ /* 0x000ff4000021f000 */
[----:B------:R-:W-:-:S02]  /*0840*/  @!P1 IMAD.IADD R0, R0, 0x1, -R7 ;  /* 0x0000000100009824 */ /* 0x000fc400078e0a07 */
[----:B------:R-:W-:Y:S01]  /*0850*/  @!P1 VIADD R2, R2, 0x1 ;  /* 0x0000000102029836 */ /* 0x000fe20000000000 */
[----:B------:R-:W-:Y:S02]  /*0860*/  ISETP.NE.AND P1, PT, R11, RZ, PT ;  /* 0x000000ff0b00720c */ /* 0x000fe40003f25270 */
[----:B------:R-:W-:Y:S01]  /*0870*/  ISETP.GE.U32.AND P0, PT, R0, R7, PT ;  /* 0x000000070000720c */ /* 0x000fe20003f06070 */
[----:B------:R-:W-:Y:S01]  /*0880*/  IMAD.MOV.U32 R0, RZ, RZ, R5 ;  /* 0x000000ffff007224 */ /* 0x000fe200078e0005 */
[----:B------:R-:W-:-:S03]  /*0890*/  LOP3.LUT R7, R202, 0x7f, RZ, 0xc0, !PT ;  /* 0x0000007fca077812 */ /* 0x000fc600078ec0ff */
[----:B------:R-:W1:Y:S01]  /*08a0*/  I2F.RP R5, R0 ;  /* 0x0000000000057306 */ /* 0x000e620000209400 */
[----:B------:R-:W-:-:S07]  /*08b0*/  ISETP.NE.U32.AND P3, PT, R7, RZ, PT ;  /* 0x000000ff0700720c */ /* 0x000fce0003f65070 */
[----:B------:R-:W-:-:S04]  /*08c0*/  @P0 VIADD R2, R2, 0x1 ;  /* 0x0000000102020836 */ /* 0x000fc80000000000 */
[----:B------:R-:W-:Y:S01]  /*08d0*/  IMAD.MOV.U32 R10, RZ, RZ, R2 ;  /* 0x000000ffff0a7224 */ /* 0x000fe200078e0002 */
[----:B-1----:R-:W1:Y:S03]  /*08e0*/  MUFU.RCP R5, R5 ;  /* 0x0000000500057308 */ /* 0x002e660000001000 */
[----:B------:R-:W-:Y:S01]  /*08f0*/  @!P2 IMAD.MOV R10, RZ, RZ, -R10 ;  /* 0x000000ffff0aa224 */ /* 0x000fe200078e0a0a */
[----:B------:R-:W-:-:S05]  /*0900*/  @!P1 LOP3.LUT R10, RZ, R11, RZ, 0x33, !PT ;  /* 0x0000000bff0a9212 */ /* 0x000fca00078e33ff */
[----:B------:R-:W-:Y:S02]  /*0910*/  IMAD.MOV R2, RZ, RZ, -R10 ;  /* 0x000000ffff027224 */ /* 0x000fe400078e0a0a */
[----:B------:R-:W-:Y:S02]  /*0920*/  IMAD.SHL.U32 R12, R10, 0x100, RZ ;  /* 0x000001000a0c7824 */ /* 0x000fe400078e00ff */
[----:B------:R-:W-:Y:S02]  /*0930*/  IMAD R2, R11, R2, R8 ;  /* 0x000000020b027224 */ /* 0x000fe400078e0208 */
[----:B------:R-:W-:Y:S01]  /*0940*/  IMAD.MOV R8, RZ, RZ, -R3 ;  /* 0x000000ffff087224 */ /* 0x000fe200078e0a03 */
[----:B------:R-:W2:Y:S01]  /*0950*/  LDC.64 R10, c[0x0][0x3a0] ;  /* 0x0000e800ff0a7b82 */ /* 0x000ea20000000a00 */
[----:B------:R-:W-:Y:S01]  /*0960*/  IMAD.IADD R2, R6, 0x1, R2 ;  /* 0x0000000106027824 */ /* 0x000fe200078e0202 */
[----:B------:R-:W-:Y:S01]  /*0970*/  LOP3.LUT R21, R12, 0x81, R21, 0xf8, !PT ;  /* 0x000000810c157812 */ /* 0x000fe200078ef815 */
[----:B------:R-:W-:-:S02]  /*0980*/  IMAD.MOV.U32 R6, RZ, RZ, R8 ;  /* 0x000000ffff067224 */ /* 0x000fc400078e0008 */
[----:B------:R-:W-:Y:S01]  /*0990*/  IMAD R48, R2, 0x80, R7 ;  /* 0x0000008002307824 */ /* 0x000fe200078e0207 */
[----:B------:R-:W-:Y:S01]  /*09a0*/  LOP3.LUT R8, R21, 0x2, RZ, 0xfc, !PT ;  /* 0x0000000215087812 */ /* 0x000fe200078efcff */
[----:B------:R-:W-:Y:S01]  /*09b0*/  IMAD R9, R6, R13, RZ ;  /* 0x0000000d06097224 */ /* 0x000fe200078e02ff */
[----:B------:R-:W-:Y:S01]  /*09c0*/  IABS R141, R21 ;  /* 0x00000015008d7213 */ /* 0x000fe20000000000 */
[----:B------:R-:W-:Y:S01]  /*09d0*/  IMAD.MOV.U32 R2, RZ, RZ, RZ ;  /* 0x000000ffff027224 */ /* 0x000fe200078e00ff */
[----:B------:R-:W-:Y:S01]  /*09e0*/  IABS R6, R48 ;  /* 0x0000003000067213 */ /* 0x000fe20000000000 */
[----:B-1----:R-:W-:Y:S01]  /*09f0*/  VIADD R4, R5, 0xffffffe ;  /* 0x0ffffffe05047836 */ /* 0x002fe20000000000 */
[----:B------:R-:W-:Y:S01]  /*0a00*/  IABS R7, R8 ;  /* 0x0000000800077213 */ /* 0x000fe20000000000 */
[----:B------:R-:W-:Y:S01]  /*0a10*/  IMAD.HI.U32 R2, R3, R9, R2 ;  /* 0x0000000903027227 */ /* 0x000fe200078e0002 */
[C---:B------:R-:W-:Y:S01]  /*0a20*/  LOP3.LUT R26, R21.reuse, 0x6, RZ, 0xfc, !PT ;  /* 0x00000006151a7812 */ /* 0x040fe200078efcff */
[----:B------:R1:W3:Y:S01]  /*0a30*/  F2I.FTZ.U32.TRUNC.NTZ R5, R4 ;  /* 0x0000000400057305 */ /* 0x0002e2000021f000 */
[----:B------:R-:W-:Y:S01]  /*0a40*/  ISETP.GE.AND P5, PT, R8, RZ, PT ;  /* 0x000000ff0800720c */ /* 0x000fe20003fa6270 */
[----:B------:R-:W-:Y:S01]  /*0a50*/  IMAD.MOV.U32 R3, RZ, RZ, R6 ;  /* 0x000000ffff037224 */ /* 0x000fe200078e0006 */
[----:B------:R-:W-:Y:S01]  /*0a60*/  IABS R149, R26 ;  /* 0x0000001a00957213 */ /* 0x000fe20000000000 */
[----:B------:R-:W-:Y:S01]  /*0a70*/  STL [R1+0x68], R48 ;  /* 0x0000683001007387 */ /* 0x000fe20000100800 */
[C---:B------:R-:W-:Y:S01]  /*0a80*/  LOP3.LUT R28, R21.reuse, 0x8, RZ, 0xfc, !PT ;  /* 0x00000008151c7812 */ /* 0x040fe200078efcff */
[----:B------:R-:W-:Y:S01]  /*0a90*/  IMAD.HI.U32 R2, R2, R3, RZ ;  /* 0x0000000302027227 */ /* 0x000fe200078e00ff */
[C---:B------:R-:W-:Y:S01]  /*0aa0*/  LOP3.LUT R29, R21.reuse, 0xa, RZ, 0xfc, !PT ;  /* 0x0000000a151d7812 */ /* 0x040fe200078efcff */
[----:B------:R2:W-:Y:S01]  /*0ab0*/  STL [R1+0x70], R12 ;  /* 0x0000700c01007387 */ /* 0x0005e20000100800 */
[----:B------:R-:W-:Y:S01]  /*0ac0*/  IABS R25, R28 ;  /* 0x0000001c00197213 */ /* 0x000fe20000000000 */
[----:B------:R-:W-:Y:S01]  /*0ad0*/  IMAD.MOV R2, RZ, RZ, -R2 ;  /* 0x000000ffff027224 */ /* 0x000fe200078e0a02 */
[----:B------:R-:W-:Y:S01]  /*0ae0*/  IABS R151, R29 ;  /* 0x0000001d00977213 */ /* 0x000fe20000000000 */
[----:B-1----:R-:W-:Y:S01]  /*0af0*/  IMAD.MOV.U32 R4, RZ, RZ, RZ ;  /* 0x000000ffff047224 */ /* 0x002fe200078e00ff */
[----:B------:R-:W-:Y:S01]  /*0b00*/  LOP3.LUT R30, R21, 0xc, RZ, 0xfc, !PT ;  /* 0x0000000c151e7812 */ /* 0x000fe200078efcff */
[----:B------:R-:W-:Y:S01]  /*0b10*/  IMAD R2, R13, R2, R3 ;  /* 0x000000020d027224 */ /* 0x000fe200078e0203 */
[----:B------:R-:W-:Y:S01]  /*0b20*/  LOP3.LUT R31, R21, 0xe, RZ, 0xfc, !PT ;  /* 0x0000000e151f7812 */ /* 0x000fe200078efcff */
[----:B---3--:R-:W-:Y:S01]  /*0b30*/  IMAD.MOV R9, RZ, RZ, -R5 ;  /* 0x000000ffff097224 */ /* 0x008fe200078e0a05 */
[----:B------:R-:W-:Y:S01]  /*0b40*/  IABS R27, R30 ;  /* 0x0000001e001b7213 */ /* 0x000fe20000000000 */
[----:B--2---:R-:W-:Y:S01]  /*0b50*/  VIADD R12, R10, 0xffffffe3 ;  /* 0xffffffe30a0c7836 */ /* 0x004fe20000000000 */
[----:B------:R-:W-:Y:S01]  /*0b60*/  ISETP.GT.U32.AND P0, PT, R13, R2, PT ;  /* 0x000000020d00720c */ /* 0x000fe20003f04070 */
[----:B------:R-:W-:Y:S01]  /*0b70*/  IMAD R3, R9, R0, RZ ;  /* 0x0000000009037224 */ /* 0x000fe200078e02ff */
[----:B------:R-:W-:-:S02]  /*0b80*/  LOP3.LUT R9, R21, 0x4, RZ, 0xfc, !PT ;  /* 0x0000000415097812 */ /* 0x000fc400078efcff */
[----:B------:R-:W-:Y:S01]  /*0b90*/  IABS R153, R31 ;  /* 0x0000001f00997213 */ /* 0x000fe20000000000 */
[----:B------:R-:W-:Y:S01]  /*0ba0*/  IMAD.HI.U32 R20, R5, R3, R4 ;  /* 0x0000000305147227 */ /* 0x000fe200078e0004 */
[----:B------:R-:W-:Y:S02]  /*0bb0*/  IABS R147, R9 ;  /* 0x0000000900937213 */ /* 0x000fe40000000000 */
[C---:B------:R-:W-:Y:S02]  /*0bc0*/  LOP3.LUT R32, R21.reuse, 0x12, RZ, 0xfc, !PT ;  /* 0x0000001215207812 */ /* 0x040fe400078efcff */
[C---:B------:R-:W-:Y:S01]  /*0bd0*/  LOP3.LUT R33, R21.reuse, 0x46, RZ, 0xfc, !PT ;  /* 0x0000004615217812 */ /* 0x040fe200078efcff */
[C---:B------:R-:W-:Y:S01]  /*0be0*/  IMAD.HI.U32 R4, R20.reuse, R7, RZ ;  /* 0x0000000714047227 */ /* 0x040fe200078e00ff */
[----:B------:R-:W-:Y:S02]  /*0bf0*/  IABS R155, R32 ;  /* 0x00000020009b7213 */ /* 0x000fe40000000000 */
[----:B------:R-:W-:Y:S01]  /*0c00*/  IABS R125, R33 ;  /* 0x00000021007d7213 */ /* 0x000fe20000000000 */
[----:B------:R-:W-:Y:S01]  /*0c10*/  IMAD.HI.U32 R3, R20, R141, RZ ;  /* 0x0000008d14037227 */ /* 0x000fe200078e00ff */
[----:B------:R-:W-:-:S02]  /*0c20*/  LOP3.LUT R36, R21, 0x4c, RZ, 0xfc, !PT ;  /* 0x0000004c15247812 */ /* 0x000fc400078efcff */
[----:B------:R-:W-:Y:S01]  /*0c30*/  LOP3.LUT R34, R21, 0x48, RZ, 0xfc, !PT ;  /* 0x0000004815227812 */ /* 0x000fe200078efcff */
[----:B------:R-:W-:Y:S01]  /*0c40*/  @!P0 IMAD.IADD R2, R2, 0x1, -R13 ;  /* 0x0000000102028824 */ /* 0x000fe200078e0a0d */
[----:B------:R-:W-:Y:S01]  /*0c50*/  ISETP.GE.AND P0, PT, R9, RZ, PT ;  /* 0x000000ff0900720c */ /* 0x000fe20003f06270 */
[----:B------:R-:W-:Y:S01]  /*0c60*/  IMAD.MOV R4, RZ, RZ, -R4 ;  /* 0x000000ffff047224 */ /* 0x000fe200078e0a04 */
[----:B------:R-:W-:Y:S01]  /*0c70*/  LOP3.LUT R35, R21, 0x4a, RZ, 0xfc, !PT ;  /* 0x0000004a15237812 */ /* 0x000fe200078efcff */
[----:B------:R-:W-:Y:S01]  /*0c80*/  IMAD.MOV R3, RZ, RZ, -R3 ;  /* 0x000000ffff037224 */ /* 0x000fe200078e0a03 */
[----:B------:R-:W-:Y:S01]  /*0c90*/  ISETP.GT.U32.AND P1, PT, R13, R2, PT ;  /* 0x000000020d00720c */ /* 0x000fe20003f24070 */
[C---:B------:R-:W-:Y:S01]  /*0ca0*/  IMAD.HI.U32 R6, R20.reuse, R149, RZ ;  /* 0x0000009514067227 */ /* 0x040fe200078e00ff */
[----:B------:R-:W-:Y:S02]  /*0cb0*/  IABS R123, R35 ;  /* 0x00000023007b7213 */ /* 0x000fe40000000000 */
[C---:B------:R-:W-:Y:S01]  /*0cc0*/  LOP3.LUT R38, R21.reuse, 0x5e, RZ, 0xfc, !PT ;  /* 0x0000005e15267812 */ /* 0x040fe200078efcff */
[----:B------:R-:W-:Y:S01]  /*0cd0*/  IMAD.HI.U32 R5, R20, R147, RZ ;  /* 0x0000009314057227 */ /* 0x000fe200078e00ff */
[----:B------:R-:W-:-:S02]  /*0ce0*/  LOP3.LUT R42, R21, 0x64, RZ, 0xfc, !PT ;  /* 0x00000064152a7812 */ /* 0x000fc400078efcff */
[C---:B------:R-:W-:Y:S01]  /*0cf0*/  LOP3.LUT R40, R21.reuse, 0x60, RZ, 0xfc, !PT ;  /* 0x0000006015287812 */ /* 0x040fe200078efcff */
[C---:B------:R-:W-:Y:S01]  /*0d00*/  IMAD R146, R0.reuse, R4, R7 ;  /* 0x0000000400927224 */ /* 0x040fe200078e0207 */
[----:B------:R-:W-:Y:S01]  /*0d10*/  IABS R41, R42 ;  /* 0x0000002a00297213 */ /* 0x000fe20000000000 */
[----:B------:R-:W-:Y:S01]  /*0d20*/  IMAD R141, R0, R3, R141 ;  /* 0x00000003008d7224 */ /* 0x000fe200078e028d */
[----:B------:R-:W-:Y:S01]  /*0d30*/  IABS R37, R40 ;  /* 0x0000002800257213 */ /* 0x000fe20000000000 */
[C---:B------:R-:W-:Y:S01]  /*0d40*/  VIADD R4, R10.reuse, 0xffffffec ;  /* 0xffffffec0a047836 */ /* 0x040fe20000000000 */
[C---:B------:R-:W-:Y:S01]  /*0d50*/  LOP3.LUT R44, R21.reuse, 0x66, RZ, 0xfc, !PT ;  /* 0x00000066152c7812 */ /* 0x040fe200078efcff */
[----:B------:R-:W-:Y:S01]  /*0d60*/  VIADD R3, R10, 0xffffffed ;  /* 0xffffffed0a037836 */ /* 0x000fe20000000000 */
[----:B------:R-:W-:Y:S01]  /*0d70*/  LOP3.LUT R46, R21, 0x68, RZ, 0xfc, !PT ;  /* 0x00000068152e7812 */ /* 0x000fe200078efcff */
[----:B------:R-:W-:Y:S01]  /*0d80*/  IMAD.MOV R6, RZ, RZ, -R6 ;  /* 0x000000ffff067224 */ /* 0x000fe200078e0a06 */
[----:B------:R-:W-:Y:S01]  /*0d90*/  ISETP.GE.U32.AND P6, PT, R4, 0x7fffffad, PT ;  /* 0x7fffffad0400780c */ /* 0x000fe20003fc6070 */
[----:B------:R-:W-:Y:S01]  /*0da0*/  IMAD.MOV R5, RZ, RZ, -R5 ;  /* 0x000000ffff057224 */ /* 0x000fe200078e0a05 */
[----:B------:R-:W-:Y:S01]  /*0db0*/  ISETP.GE.U32.AND P4, PT, R3, 0x7fffffae, PT ;  /* 0x7fffffae0300780c */ /* 0x000fe20003f86070 */
[----:B------:R-:W-:Y:S01]  /*0dc0*/  IMAD R149, R0, R6, R149 ;  /* 0x0000000600957224 */ /* 0x000fe200078e0295 */
[----:B------:R-:W-:Y:S01]  /*0dd0*/  SEL R18, RZ, 0x1, P6 ;  /* 0x00000001ff127807 */ /* 0x000fe20003000000 */
[----:B------:R-:W-:Y:S01]  /*0de0*/  VIADD R4, R10, 0xffffffe8 ;  /* 0xffffffe80a047836 */ /* 0x000fe20000000000 */
[----:B------:R-:W-:Y:S01]  /*0df0*/  SEL R19, RZ, 0x1fffe, P4 ;  /* 0x0001fffeff137807 */ /* 0x000fe20002000000 */
[----:B------:R-:W-:Y:S01]  /*0e00*/  IMAD R147, R0, R5, R147 ;  /* 0x0000000500937224 */ /* 0x000fe200078e0293 */
[----:B------:R-:W-:Y:S01]  /*0e10*/  IABS R43, R44 ;  /* 0x0000002c002b7213 */ /* 0x000fe20000000000 */
[----:B------:R-:W-:Y:S01]  /*0e20*/  VIADD R6, R10, 0xffffffee ;  /* 0xffffffee0a067836 */ /* 0x000fe20000000000 */
[----:B------:R-:W-:Y:S01]  /*0e30*/  ISETP.GE.U32.AND P6, PT, R4, 0x7fffffa9, PT ;  /* 0x7fffffa90400780c */ /* 0x000fe20003fc6070 */
[C---:B------:R-:W-:Y:S01]  /*0e40*/  VIADD R3, R10.reuse, 0xffffffe9 ;  /* 0xffffffe90a037836 */ /* 0x040fe20000000000 */
[----:B------:R-:W-:Y:S01]  /*0e50*/  IABS R45, R46 ;  /* 0x0000002e002d7213 */ /* 0x000fe20000000000 */
[----:B------:R-:W-:Y:S01]  /*0e60*/  VIADD R5, R10, 0xffffffef ;  /* 0xffffffef0a057836 */ /* 0x000fe20000000000 */
[----:B------:R-:W-:Y:S01]  /*0e70*/  SEL R17, RZ, 0x1, P6 ;  /* 0x00000001ff117807 */ /* 0x000fe20003000000 */
[----:B------:R-:W-:Y:S01]  /*0e80*/  @!P1 IMAD.IADD R2, R2, 0x1, -R13 ;  /* 0x0000000102029824 */ /* 0x000fe200078e0a0d */
[----:B------:R-:W-:Y:S01]  /*0e90*/  ISETP.GE.U32.AND P1, PT, R6, 0x7fffffaf, PT ;  /* 0x7fffffaf0600780c */ /* 0x000fe20003f26070 */
[C---:B------:R-:W-:Y:S01]  /*0ea0*/  VIADD R4, R10.reuse, 0xffffffea ;  /* 0xffffffea0a047836 */ /* 0x040fe20000000000 */
[----:B------:R-:W-:Y:S01]  /*0eb0*/  ISETP.GE.U32.AND P4, PT, R3, 0x7fffffaa, PT ;  /* 0x7fffffaa0300780c */ /* 0x000fe20003f86070 */
[----:B------:R-:W-:Y:S01]  /*0ec0*/  VIADD R3, R10, 0xffffffeb ;  /* 0xffffffeb0a037836 */ /* 0x000fe20000000000 */
[----:B------:R-:W-:Y:S01]  /*0ed0*/  ISETP.GE.U32.AND P2, PT, R5, 0x7fffffb0, PT ;  /* 0x7fffffb00500780c */ /* 0x000fe20003f46070 */
[----:B------:R-:W-:Y:S01]  /*0ee0*/  IMAD.HI.U32 R7, R20, R25, RZ ;  /* 0x0000001914077227 */ /* 0x000fe200078e00ff */
[----:B------:R-:W-:-:S02]  /*0ef0*/  SEL R8, RZ, 0x4, P1 ;  /* 0x00000004ff087807 */ /* 0x000fc40000800000 */
[----:B------:R-:W-:Y:S01]  /*0f00*/  ISETP.GE.U32.AND P1, PT, R4, 0x7fffffab, PT ;  /* 0x7fffffab0400780c */ /* 0x000fe20003f26070 */
[C---:B------:R-:W-:Y:S01]  /*0f10*/  VIADD R4, R10.reuse, 0xffffffe4 ;  /* 0xffffffe40a047836 */ /* 0x040fe20000000000 */
[----:B------:R-:W-:Y:S01]  /*0f20*/  SEL R9, RZ, 0x7fff8, P2 ;  /* 0x0007fff8ff097807 */ /* 0x000fe20001000000 */
[----:B------:R-:W-:Y:S01]  /*0f30*/  IMAD.MOV R7, RZ, RZ, -R7 ;  /* 0x000000ffff077224 */ /* 0x000fe200078e0a07 */
[----:B------:R-:W-:Y:S01]  /*0f40*/  ISETP.GE.U32.AND P2, PT, R3, 0x7fffffac, PT ;  /* 0x7fffffac0300780c */ /* 0x000fe20003f46070 */
[----:B------:R-:W-:Y:S01]  /*0f50*/  VIADD R3, R10, 0xffffffe5 ;  /* 0xffffffe50a037836 */ /* 0x000fe20000000000 */
[----:B------:R-:W-:Y:S01]  /*0f60*/  ISETP.GE.U32.AND P6, PT, R4, 0x7fffffa5, PT ;  /* 0x7fffffa50400780c */ /* 0x000fe20003fc6070 */
[----:B------:R-:W-:Y:S01]  /*0f70*/  VIADD R4, R10, 0xffffffe6 ;  /* 0xffffffe60a047836 */ /* 0x000fe20000000000 */
[----:B------:R-:W-:Y:S01]  /*0f80*/  SEL R16, RZ, 0x1fffe, P4 ;  /* 0x0001fffeff107807 */ /* 0x000fe20002000000 */
[----:B------:R-:W-:Y:S01]  /*0f90*/  IMAD R150, R0, R7, R25 ;  /* 0x0000000700967224 */ /* 0x000fe200078e0219 */
[----:B------:R-:W-:Y:S01]  /*0fa0*/  ISETP.GE.U32.AND P4, PT, R3, 0x7fffffa6, PT ;  /* 0x7fffffa60300780c */ /* 0x000fe20003f86070 */
[----:B------:R-:W-:Y:S01]  /*0fb0*/  VIADD R3, R10, 0xffffffe7 ;  /* 0xffffffe70a037836 */ /* 0x000fe20000000000 */
[----:B------:R-:W-:Y:S01]  /*0fc0*/  SEL R5, RZ, 0x4, P1 ;  /* 0x00000004ff057807 */ /* 0x000fe20000800000 */
[----:B------:R-:W-:Y:S01]  /*0fd0*/  IMAD.HI.U32 R24, R20, R27, RZ ;  /* 0x0000001b14187227 */ /* 0x000fe200078e00ff */
[----:B------:R-:W-:-:S02]  /*0fe0*/  ISETP.GE.U32.AND P1, PT, R4, 0x7fffffa7, PT ;  /* 0x7fffffa70400780c */ /* 0x000fc40003f26070 */
[----:B------:R-:W-:Y:S01]  /*0ff0*/  SEL R6, RZ, 0x7fff8, P2 ;  /* 0x0007fff8ff067807 */ /* 0x000fe20001000000 */
[C---:B------:R-:W-:Y:S01]  /*1000*/  VIADD R4, R10.reuse, 0xffffffe2 ;  /* 0xffffffe20a047836 */ /* 0x040fe20000000000 */
[----:B------:R-:W-:Y:S01]  /*1010*/  ISETP.GE.U32.AND P2, PT, R3, 0x7fffffa8, PT ;  /* 0x7fffffa80300780c */ /* 0x000fe20003f46070 */
[----:B------:R-:W-:Y:S01]  /*1020*/  VIADD R3, R10, 0xffffffe1 ;  /* 0xffffffe10a037836 */ /* 0x000fe20000000000 */
[----:B------:R-:W-:Y:S01]  /*1030*/  SEL R13, RZ, 0x1fffe, P4 ;  /* 0x0001fffeff0d7807 */ /* 0x000fe20002000000 */
[----:B------:R-:W-:Y:S01]  /*1040*/  IMAD.MOV R24, RZ, RZ, -R24 ;  /* 0x000000ffff187224 */ /* 0x000fe200078e0a18 */
[----:B------:R-:W-:Y:S01]  /*1050*/  SEL R14, RZ, 0x1, P6 ;  /* 0x00000001ff0e7807 */ /* 0x000fe20003000000 */
[----:B------:R-:W-:Y:S01]  /*1060*/  IMAD.IADD R16, R17, 0x1, R16 ;  /* 0x0000000111107824 */ /* 0x000fe200078e0210 */
[----:B------:R-:W-:Y:S01]  /*1070*/  ISETP.GE.U32.AND P4, PT, R4, 0x7fffffa3, PT ;  /* 0x7fffffa30400780c */ /* 0x000fe20003f86070 */
[----:B------:R-:W-:Y:S01]  /*1080*/  IMAD R152, R0, R24, R27 ;  /* 0x0000001800987224 */ /* 0x000fe200078e021b */
[----:B------:R-:W-:Y:S01]  /*1090*/  ISETP.GE.U32.AND P6, PT, R3, 0x7fffffa2, PT ;  /* 0x7fffffa20300780c */ /* 0x000fe20003fc6070 */
[----:B------:R-:W-:Y:S01]  /*10a0*/  IMAD.IADD R13, R14, 0x1, R13 ;  /* 0x000000010e0d7824 */ /* 0x000fe200078e020d */
[----:B------:R-:W-:Y:S01]  /*10b0*/  SEL R4, RZ, 0x7fff8, P2 ;  /* 0x0007fff8ff047807 */ /* 0x000fe20001000000 */
[----:B------:R-:W-:Y:S01]  /*10c0*/  IMAD.IADD R18, R18, 0x1, R19 ;  /* 0x0000000112127824 */ /* 0x000fe200078e0213 */
[----:B------:R-:W-:-:S02]  /*10d0*/  ISETP.GT.U32.AND P2, PT, R0, R146, PT ;  /* 0x000000920000720c */ /* 0x000fc40003f44070 */
[----:B------:R-:W-:Y:S02]  /*10e0*/  SEL R15, RZ, 0x1fffe, P6 ;  /* 0x0001fffeff0f7807 */ /* 0x000fe40003000000 */
[C---:B------:R-:W-:Y:S02]  /*10f0*/  ISETP.GT.U32.AND P6, PT, R0.reuse, R147, PT ;  /* 0x000000930000720c */ /* 0x040fe40003fc4070 */
[----:B------:R-:W-:Y:S02]  /*1100*/  SEL R3, RZ, 0x4, P1 ;  /* 0x00000004ff037807 */ /* 0x000fe40000800000 */
[----:B------:R-:W-:Y:S02]  /*1110*/  ISETP.GT.U32.AND P1, PT, R0, R141, PT ;  /* 0x0000008d0000720c */ /* 0x000fe40003f24070 */
[----:B------:R-:W-:Y:S02]  /*1120*/  SEL R7, RZ, 0x4, P4 ;  /* 0x00000004ff077807 */ /* 0x000fe40002000000 */
[----:B------:R-:W-:Y:S01]  /*1130*/  ISETP.GE.U32.AND P4, PT, R12, 0x7fffffa4, PT ;  /* 0x7fffffa40c00780c */ /* 0x000fe20003f86070 */
[----:B------:R-:W-:Y:S01]  /*1140*/  @!P2 IMAD.IADD R146, R146, 0x1, -R0 ;  /* 0x000000019292a824 */ /* 0x000fe200078e0a00 */
[----:B------:R-:W-:Y:S01]  /*1150*/  LOP3.LUT R16, R16, 0x3, RZ, 0xc0, !PT ;  /* 0x0000000310107812 */ /* 0x000fe200078ec0ff */
[----:B------:R-:W-:Y:S01]  /*1160*/  IMAD.HI.U32 R12, R20, R151, RZ ;  /* 0x00000097140c7227 */ /* 0x000fe200078e00ff */
[----:B------:R-:W-:-:S02]  /*1170*/  LOP3.LUT R13, R13, 0x3, RZ, 0xc0, !PT ;  /* 0x000000030d0d7812 */ /* 0x000fc400078ec0ff */
[----:B------:R-:W-:Y:S01]  /*1180*/  IADD3 R5, PT, PT, R16, R6, R5 ;  /* 0x0000000610057210 */ /* 0x000fe20007ffe005 */
[----:B------:R-:W-:Y:S01]  /*1190*/  @!P6 IMAD.IADD R147, R147, 0x1, -R0 ;  /* 0x000000019393e824 */ /* 0x000fe200078e0a00 */
[C---:B------:R-:W-:Y:S01]  /*11a0*/  ISETP.GT.U32.AND P6, PT, R0.reuse, R146, PT ;  /* 0x000000920000720c */ /* 0x040fe20003fc4070 */
[----:B------:R-:W-:Y:S01]  /*11b0*/  IMAD.MOV R25, RZ, RZ, -R12 ;  /* 0x000000ffff197224 */ /* 0x000fe200078e0a0c */
[----:B------:R-:W-:Y:S01]  /*11c0*/  SEL R12, RZ, 0x7fff8, P4 ;  /* 0x0007fff8ff0c7807 */ /* 0x000fe20002000000 */
[----:B------:R-:W-:Y:S01]  /*11d0*/  @!P1 IMAD.IADD R141, R141, 0x1, -R0 ;  /* 0x000000018d8d9824 */ /* 0x000fe200078e0a00 */
[C---:B------:R-:W-:Y:S01]  /*11e0*/  ISETP.GT.U32.AND P4, PT, R0.reuse, R149, PT ;  /* 0x000000950000720c */ /* 0x040fe20003f84070 */
[C---:B------:R-:W-:Y:S01]  /*11f0*/  IMAD R151, R0.reuse, R25, R151 ;  /* 0x0000001900977224 */ /* 0x040fe200078e0297 */
[----:B------:R-:W-:Y:S01]  /*1200*/  ISETP.GT.U32.AND P2, PT, R0, R147, PT ;  /* 0x000000930000720c */ /* 0x000fe20003f44070 */
[----:B------:R-:W-:Y:S01]  /*1210*/  IMAD.HI.U32 R25, R20, R153, RZ ;  /* 0x0000009914197227 */ /* 0x000fe200078e00ff */
[----:B------:R-:W-:-:S02]  /*1220*/  ISETP.GT.U32.AND P1, PT, R0, R141, PT ;  /* 0x0000008d0000720c */ /* 0x000fc40003f24070 */
[----:B------:R-:W-:Y:S01]  /*1230*/  IADD3 R4, PT, PT, R13, R4, R3 ;  /* 0x000000040d047210 */ /* 0x000fe20007ffe003 */
[----:B------:R-:W-:Y:S01]  /*1240*/  IMAD.MOV R25, RZ, RZ, -R25 ;  /* 0x000000ffff197224 */ /* 0x000fe200078e0a19 */
[----:B------:R-:W-:Y:S01]  /*1250*/  LOP3.LUT R18, R18, 0x3, RZ, 0xc0, !PT ;  /* 0x0000000312127812 */ /* 0x000fe200078ec0ff */
[----:B------:R-:W-:Y:S01]  /*1260*/  @!P6 IMAD.IADD R146, R146, 0x1, -R0 ;  /* 0x000000019292e824 */ /* 0x000fe200078e0a00 */
[C---:B------:R-:W-:Y:S01]  /*1270*/  ISETP.GT.U32.AND P6, PT, R0.reuse, R150, PT ;  /* 0x000000960000720c */ /* 0x040fe20003fc4070 */
[----:B------:R-:W-:Y:S01]  /*1280*/  IMAD R153, R0, R25, R153 ;  /* 0x0000001900997224 */ /* 0x000fe200078e0299 */
[----:B------:R-:W-:Y:S01]  /*1290*/  IADD3 R8, PT, PT, R18, R9, R8 ;  /* 0x0000000912087210 */ /* 0x000fe20007ffe008 */
[----:B------:R-:W-:Y:S01]  /*12a0*/  @!P4 IMAD.IADD R149, R149, 0x1, -R0 ;  /* 0x000000019595c824 */ /* 0x000fe200078e0a00 */
[----:B------:R-:W-:Y:S01]  /*12b0*/  ISETP.GE.AND P4, PT, R26, RZ, PT ;  /* 0x000000ff1a00720c */ /* 0x000fe20003f86270 */
[----:B------:R-:W-:Y:S01]  /*12c0*/  @!P5 IMAD.MOV R146, RZ, RZ, -R146 ;  /* 0x000000ffff92d224 */ /* 0x000fe200078e0a92 */
[----:B------:R-:W-:Y:S01]  /*12d0*/  ISETP.GT.U32.AND P5, PT, R0, R152, PT ;  /* 0x000000980000720c */ /* 0x000fe20003fa4070 */
[--C-:B------:R-:W-:Y:S01]  /*12e0*/  @!P1 IMAD.IADD R141, R141, 0x1, -R0.reuse ;  /* 0x000000018d8d9824 */ /* 0x100fe200078e0a00 */
[----:B------:R-:W-:Y:S01]  /*12f0*/  ISETP.GE.AND P1, PT, R21, RZ, PT ;  /* 0x000000ff1500720c */ /* 0x000fe20003f26270 */
[----:B------:R-:W-:Y:S01]  /*1300*/  @!P2 IMAD.IADD R147, R147, 0x1, -R0 ;  /* 0x000000019393a824 */ /* 0x000fe200078e0a00 */
[----:B------:R-:W-:Y:S01]  /*1310*/  LOP3.LUT R26, R21, 0x10, RZ, 0xfc, !PT ;  /* 0x00000010151a7812 */ /* 0x000fe200078efcff */
[----:B------:R-:W-:Y:S01]  /*1320*/  IMAD.HI.U32 R25, R20, R155, RZ ;  /* 0x0000009b14197227 */ /* 0x000fe200078e00ff */
[----:B------:R-:W-:-:S02]  /*1330*/  ISETP.GT.U32.AND P2, PT, R0, R151, PT ;  /* 0x000000970000720c */ /* 0x000fc40003f44070 */
[----:B------:R-:W-:Y:S01]  /*1340*/  IABS R27, R26 ;  /* 0x0000001a001b7213 */ /* 0x000fe20000000000 */
[--C-:B------:R-:W-:Y:S01]  /*1350*/  @!P6 IMAD.IADD R150, R150, 0x1, -R0.reuse ;  /* 0x000000019696e824 */ /* 0x100fe200078e0a00 */
[----:B------:R-:W-:Y:S01]  /*1360*/  ISETP.GT.U32.AND P6, PT, R0, R149, PT ;  /* 0x000000950000720c */ /* 0x000fe20003fc4070 */
[----:B------:R-:W-:Y:S01]  /*1370*/  @!P0 IMAD.MOV R147, RZ, RZ, -R147 ;  /* 0x000000ffff938224 */ /* 0x000fe200078e0a93 */
[----:B------:R-:W-:Y:S01]  /*1380*/  ISETP.GE.AND P0, PT, R28, RZ, PT ;  /* 0x000000ff1c00720c */ /* 0x000fe20003f06270 */
[----:B------:R-:W-:Y:S01]  /*1390*/  @!P5 IMAD.IADD R152, R152, 0x1, -R0 ;  /* 0x000000019898d824 */ /* 0x000fe200078e0a00 */
[----:B------:R-:W-:Y:S01]  /*13a0*/  ISETP.GE.AND P5, PT, R31, RZ, PT ;  /* 0x000000ff1f00720c */ /* 0x000fe20003fa6270 */
[----:B------:R-:W-:Y:S01]  /*13b0*/  @!P1 IMAD.MOV R141, RZ, RZ, -R141 ;  /* 0x000000ffff8d9224 */ /* 0x000fe200078e0a8d */
[----:B------:R-:W-:Y:S01]  /*13c0*/  ISETP.GT.U32.AND P1, PT, R0, R150, PT ;  /* 0x000000960000720c */ /* 0x000fe20003f24070 */
[----:B------:R-:W-:Y:S01]  /*13d0*/  IMAD.HI.U32 R24, R20, R27, RZ ;  /* 0x0000001b14187227 */ /* 0x000fe200078e00ff */
[----:B------:R-:W-:-:S02]  /*13e0*/  LOP3.LUT R28, R21, 0x16, RZ, 0xfc, !PT ;  /* 0x00000016151c7812 */ /* 0x000fc400078efcff */
[----:B------:R-:W-:Y:S01]  /*13f0*/  LOP3.LUT R31, R21, 0x2c, RZ, 0xfc, !PT ;  /* 0x0000002c151f7812 */ /* 0x000fe200078efcff */
[----:B------:R-:W-:Y:S01]  /*1400*/  IMAD.MOV R25, RZ, RZ, -R25 ;  /* 0x000000ffff197224 */ /* 0x000fe200078e0a19 */
[----:B------:R-:W-:Y:S01]  /*1410*/  IABS R157, R28 ;  /* 0x0000001c009d7213 */ /* 0x000fe20000000000 */
[----:B------:R-:W-:Y:S01]  /*1420*/  @!P6 IMAD.IADD R149, R149, 0x1, -R0 ;  /* 0x000000019595e824 */ /* 0x000fe200078e0a00 */
[C---:B------:R-:W-:Y:S01]  /*1430*/  ISETP.GT.U32.AND P6, PT, R0.reuse, R153, PT ;  /* 0x000000990000720c */ /* 0x040fe20003fc4070 */
[----:B------:R-:W-:Y:S02]  /*1440*/  IMAD.MOV R24, RZ, RZ, -R24 ;  /* 0x000000ffff187224 */ /* 0x000fe400078e0a18 */
[----:B------:R-:W-:Y:S01]  /*1450*/  @!P4 IMAD.MOV R149, RZ, RZ, -R149 ;  /* 0x000000ffff95c224 */ /* 0x000fe200078e0a95 */
[C---:B------:R-:W-:Y:S01]  /*1460*/  ISETP.GT.U32.AND P4, PT, R0.reuse, R152, PT ;  /* 0x000000980000720c */ /* 0x040fe20003f84070 */
[--C-:B------:R-:W-:Y:S02]  /*1470*/  @!P2 IMAD.IADD R151, R151, 0x1, -R0.reuse ;  /* 0x000000019797a824 */ /* 0x100fe400078e0a00 */
[----:B------:R-:W-:Y:S01]  /*1480*/  IMAD R155, R0, R25, R155 ;  /* 0x00000019009b7224 */ /* 0x000fe200078e029b */
[----:B------:R-:W-:Y:S01]  /*1490*/  LOP3.LUT R25, R21, 0x14, RZ, 0xfc, !PT ;  /* 0x0000001415197812 */ /* 0x000fe200078efcff */
[--C-:B------:R-:W-:Y:S01]  /*14a0*/  @!P1 IMAD.IADD R150, R150, 0x1, -R0.reuse ;  /* 0x0000000196969824 */ /* 0x100fe200078e0a00 */
[C---:B------:R-:W-:Y:S01]  /*14b0*/  ISETP.GT.U32.AND P2, PT, R0.reuse, R151, PT ;  /* 0x000000970000720c */ /* 0x040fe20003f44070 */
[C---:B------:R-:W-:Y:S01]  /*14c0*/  IMAD R154, R0.reuse, R24, R27 ;  /* 0x00000018009a7224 */ /* 0x040fe200078e021b */
[----:B------:R-:W-:Y:S01]  /*14d0*/  IABS R27, R25 ;  /* 0x00000019001b7213 */ /* 0x000fe20000000000 */
[----:B------:R-:W-:Y:S01]  /*14e0*/  @!P6 IMAD.IADD R153, R153, 0x1, -R0 ;  /* 0x000000019999e824 */ /* 0x000fe200078e0a00 */
[----:B------:R-:W-:Y:S01]  /*14f0*/  ISETP.GE.AND P1, PT, R29, RZ, PT ;  /* 0x000000ff1d00720c */ /* 0x000fe20003f26270 */
[----:B------:R-:W-:Y:S01]  /*1500*/  @!P0 IMAD.MOV R150, RZ, RZ, -R150 ;  /* 0x000000ffff968224 */ /* 0x000fe200078e0a96 */
[----:B------:R-:W-:Y:S01]  /*1510*/  ISETP.GT.U32.AND P0, PT, R0, R154, PT ;  /* 0x0000009a0000720c */ /* 0x000fe20003f04070 */
[----:B------:R-:W-:Y:S01]  /*1520*/  IMAD.HI.U32 R24, R20, R27, RZ ;  /* 0x0000001b14187227 */ /* 0x000fe200078e00ff */
[----:B------:R-:W-:-:S02]  /*1530*/  ISETP.GT.U32.AND P6, PT, R0, R153, PT ;  /* 0x000000990000720c */ /* 0x000fc40003fc4070 */
[----:B------:R-:W-:Y:S01]  /*1540*/  LOP3.LUT R29, R21, 0x18, RZ, 0xfc, !PT ;  /* 0x00000018151d7812 */ /* 0x000fe200078efcff */
[----:B------:R-:W-:Y:S01]  /*1550*/  @!P4 IMAD.IADD R152, R152, 0x1, -R0 ;  /* 0x000000019898c824 */ /* 0x000fe200078e0a00 */
[----:B------:R-:W-:Y:S01]  /*1560*/  ISETP.GT.U32.AND P4, PT, R0, R155, PT ;  /* 0x0000009b0000720c */ /* 0x000fe20003f84070 */
[----:B------:R-:W-:Y:S02]  /*1570*/  IMAD.MOV R24, RZ, RZ, -R24 ;  /* 0x000000ffff187224 */ /* 0x000fe400078e0a18 */
[--C-:B------:R-:W-:Y:S01]  /*1580*/  @!P2 IMAD.IADD R151, R151, 0x1, -R0.reuse ;  /* 0x000000019797a824 */ /* 0x100fe200078e0a00 */
[----:B------:R-:W-:Y:S01]  /*1590*/  ISETP.GE.AND P2, PT, R30, RZ, PT ;  /* 0x000000ff1e00720c */ /* 0x000fe20003f46270 */
[----:B------:R-:W-:Y:S01]  /*15a0*/  IMAD R156, R0, R24, R27 ;  /* 0x00000018009c7224 */ /* 0x000fe200078e021b */
[----:B------:R-:W-:Y:S01]  /*15b0*/  LOP3.LUT R30, R21, 0x1c, RZ, 0xfc, !PT ;  /* 0x0000001c151e7812 */ /* 0x000fe200078efcff */
[--C-:B------:R-:W-:Y:S01]  /*15c0*/  @!P0 IMAD.IADD R154, R154, 0x1, -R0.reuse ;  /* 0x000000019a9a8824 */ /* 0x100fe200078e0a00 */
[----:B------:R-:W-:Y:S01]  /*15d0*/  ISETP.GE.AND P0, PT, R25, RZ, PT ;  /* 0x000000ff1900720c */ /* 0x000fe20003f06270 */
[--C-:B------:R-:W-:Y:S01]  /*15e0*/  @!P6 IMAD.IADD R153, R153, 0x1, -R0.reuse ;  /* 0x000000019999e824 */ /* 0x100fe200078e0a00 */
[----:B------:R-:W-:Y:S01]  /*15f0*/  ISETP.GE.AND P6, PT, R32, RZ, PT ;  /* 0x000000ff2000720c */ /* 0x000fe20003fc6270 */
[----:B------:R-:W-:Y:S01]  /*1600*/  @!P1 IMAD.MOV R151, RZ, RZ, -R151 ;  /* 0x000000ffff979224 */ /* 0x000fe200078e0a97 */
[----:B------:R-:W-:Y:S01]  /*1610*/  ISETP.GE.AND P1, PT, R26, RZ, PT ;  /* 0x000000ff1a00720c */ /* 0x000fe20003f26270 */
[----:B------:R-:W-:Y:S01]  /*1620*/  @!P5 IMAD.MOV R153, RZ, RZ, -R153 ;  /* 0x000000ffff99d224 */ /* 0x000fe200078e0a99 */
[----:B------:R-:W-:Y:S01]  /*1630*/  ISETP.GT.U32.AND P5, PT, R0, R156, PT ;  /* 0x0000009c0000720c */ /* 0x000fe20003fa4070 */
[----:B------:R-:W-:Y:S01]  /*1640*/  @!P4 IMAD.IADD R155, R155, 0x1, -R0 ;  /* 0x000000019b9bc824 */ /* 0x000fe200078e0a00 */
[----:B------:R-:W-:Y:S01]  /*1650*/  IABS R26, R29 ;  /* 0x0000001d001a7213 */ /* 0x000fe20000000000 */
[----:B------:R-:W-:Y:S01]  /*1660*/  IMAD.HI.U32 R25, R20, R157, RZ ;  /* 0x0000009d14197227 */ /* 0x000fe200078e00ff */
[----:B------:R-:W-:-:S02]  /*1670*/  ISETP.GT.U32.AND P4, PT, R0, R154, PT ;  /* 0x0000009a0000720c */ /* 0x000fc40003f84070 */
[C---:B------:R-:W-:Y:S01]  /*1680*/  LOP3.LUT R32, R21.reuse, 0x34, RZ, 0xfc, !PT ;  /* 0x0000003415207812 */ /* 0x040fe200078efcff */
[----:B------:R-:W-:Y:S01]  /*1690*/  IMAD.MOV.U32 R27, RZ, RZ, R26 ;  /* 0x000000ffff1b7224 */ /* 0x000fe200078e001a */
[----:B------:R-:W-:Y:S01]  /*16a0*/  LOP3.LUT R26, R21, 0x1a, RZ, 0xfc, !PT ;  /* 0x0000001a151a7812 */ /* 0x000fe200078efcff */
[----:B------:R-:W-:Y:S02]  /*16b0*/  IMAD.MOV R25, RZ, RZ, -R25 ;  /* 0x000000ffff197224 */ /* 0x000fe400078e0a19 */
[----:B------:R-:W-:Y:S01]  /*16c0*/  IMAD.HI.U32 R24, R20, R27, RZ ;  /* 0x0000001b14187227 */ /* 0x000fe200078e00ff */
[----:B------:R-:W-:-:S03]  /*16d0*/  IABS R159, R26 ;  /* 0x0000001a009f7213 */ /* 0x000fc60000000000 */
[----:B------:R-:W-:Y:S01]  /*16e0*/  IMAD R157, R0, R25, R157 ;  /* 0x00000019009d7224 */ /* 0x000fe200078e029d */
[----:B------:R-:W-:Y:S01]  /*16f0*/  IABS R25, R30 ;  /* 0x0000001e00197213 */ /* 0x000fe20000000000 */
[----:B------:R-:W-:Y:S02]  /*1700*/  @!P5 IMAD.IADD R156, R156, 0x1, -R0 ;  /* 0x000000019c9cd824 */ /* 0x000fe400078e0a00 */
[----:B------:R-:W-:Y:S02]  /*1710*/  IMAD.MOV R24, RZ, RZ, -R24 ;  /* 0x000000ffff187224 */ /* 0x000fe400078e0a18 */
[----:B------:R-:W-:Y:S01]  /*1720*/  @!P4 IMAD.IADD R154, R154, 0x1, -R0 ;  /* 0x000000019a9ac824 */ /* 0x000fe200078e0a00 */
[C---:B------:R-:W-:Y:S01]  /*1730*/  ISETP.GT.U32.AND P4, PT, R0.reuse, R157, PT ;  /* 0x0000009d0000720c */ /* 0x040fe20003f84070 */
[C---:B------:R-:W-:Y:S01]  /*1740*/  IMAD R158, R0.reuse, R24, R27 ;  /* 0x00000018009e7224 */ /* 0x040fe200078e021b */
[----:B------:R-:W-:Y:S01]  /*1750*/  ISETP.GT.U32.AND P5, PT, R0, R156, PT ;  /* 0x0000009c0000720c */ /* 0x000fe20003fa4070 */
[----:B------:R-:W-:-:S02]  /*1760*/  IMAD.MOV.U32 R27, RZ, RZ, R25 ;  /* 0x000000ffff1b7224 */ /* 0x000fc400078e0019 */
[----:B------:R-:W-:Y:S01]  /*1770*/  @!P2 IMAD.MOV R152, RZ, RZ, -R152 ;  /* 0x000000ffff98a224 */ /* 0x000fe200078e0a98 */
[----:B------:R-:W-:Y:S01]  /*1780*/  ISETP.GT.U32.AND P2, PT, R0, R155, PT ;  /* 0x0000009b0000720c */ /* 0x000fe20003f44070 */
[----:B------:R-:W-:-:S04]  /*1790*/  IMAD.HI.U32 R25, R20, R27, RZ ;  /* 0x0000001b14197227 */ /* 0x000fc800078e00ff */
[----:B------:R-:W-:Y:S01]  /*17a0*/  @!P1 IMAD.MOV R154, RZ, RZ, -R154 ;  /* 0x000000ffff9a9224 */ /* 0x000fe200078e0a9a */
[----:B------:R-:W-:Y:S01]  /*17b0*/  ISETP.GT.U32.AND P1, PT, R0, R158, PT ;  /* 0x0000009e0000720c */ /* 0x000fe20003f24070 */
[----:B------:R-:W-:Y:S02]  /*17c0*/  IMAD.MOV R25, RZ, RZ, -R25 ;  /* 0x000000ffff197224 */ /* 0x000fe400078e0a19 */
[--C-:B------:R-:W-:Y:S02]  /*17d0*/  @!P4 IMAD.IADD R157, R157, 0x1, -R0.reuse ;  /* 0x000000019d9dc824 */ /* 0x100fe400078e0a00 */
[--C-:B------:R-:W-:Y:S01]  /*17e0*/  @!P5 IMAD.IADD R156, R156, 0x1, -R0.reuse ;  /* 0x000000019c9cd824 */ /* 0x100fe200078e0a00 */
[----:B------:R-:W-:Y:S01]  /*17f0*/  ISETP.GE.AND P5, PT, R26, RZ, PT ;  /* 0x000000ff1a00720c */ /* 0x000fe20003fa6270 */
[C---:B------:R-:W-:Y:S01]  /*1800*/  IMAD R160, R0.reuse, R25, R27 ;  /* 0x0000001900a07224 */ /* 0x040fe200078e021b */
[----:B------:R-:W-:Y:S01]  /*1810*/  ISETP.GT.U32.AND P4, PT, R0, R157, PT ;  /* 0x0000009d0000720c */ /* 0x000fe20003f84070 */
[----:B------:R-:W-:Y:S01]  /*1820*/  @!P2 IMAD.IADD R155, R155, 0x1, -R0 ;  /* 0x000000019b9ba824 */ /* 0x000fe200078e0a00 */
[----:B------:R-:W-:Y:S01]  /*1830*/  ISETP.GE.AND P2, PT, R28, RZ, PT ;  /* 0x000000ff1c00720c */ /* 0x000fe20003f46270 */
[----:B------:R-:W-:Y:S01]  /*1840*/  @!P0 IMAD.MOV R156, RZ, RZ, -R156 ;  /* 0x000000ffff9c8224 */ /* 0x000fe200078e0a9c */
[----:B------:R-:W-:Y:S01]  /*1850*/  LOP3.LUT R28, R21, 0x1e, RZ, 0xfc, !PT ;  /* 0x0000001e151c7812 */ /* 0x000fe200078efcff */
[----:B------:R-:W-:Y:S01]  /*1860*/  IMAD.HI.U32 R24, R20, R159, RZ ;  /* 0x0000009f14187227 */ /* 0x000fe200078e00ff */
[----:B------:R-:W-:-:S02]  /*1870*/  ISETP.GT.U32.AND P0, PT, R0, R160, PT ;  /* 0x000000a00000720c */ /* 0x000fc40003f04070 */
[----:B------:R-:W-:Y:S01]  /*1880*/  IABS R145, R28 ;  /* 0x0000001c00917213 */ /* 0x000fe20000000000 */
[----:B------:R-:W-:Y:S01]  /*1890*/  @!P1 IMAD.IADD R158, R158, 0x1, -R0 ;  /* 0x000000019e9e9824 */ /* 0x000fe200078e0a00 */
[----:B------:R-:W-:Y:S01]  /*18a0*/  LOP3.LUT R26, R21, 0x20, RZ, 0xfc, !PT ;  /* 0x00000020151a7812 */ /* 0x000fe200078efcff */
[----:B------:R-:W-:Y:S02]  /*18b0*/  IMAD.MOV R24, RZ, RZ, -R24 ;  /* 0x000000ffff187224 */ /* 0x000fe400078e0a18 */
[----:B------:R-:W-:Y:S01]  /*18c0*/  @!P6 IMAD.MOV R155, RZ, RZ, -R155 ;  /* 0x000000ffff9be224 */ /* 0x000fe200078e0a9b */
[C---:B------:R-:W-:Y:S01]  /*18d0*/  ISETP.GT.U32.AND P1, PT, R0.reuse, R158, PT ;  /* 0x0000009e0000720c */ /* 0x040fe20003f24070 */
[----:B------:R-:W-:Y:S01]  /*18e0*/  IMAD R159, R0, R24, R159 ;  /* 0x00000018009f7224 */ /* 0x000fe200078e029f */
[----:B------:R-:W-:Y:S01]  /*18f0*/  ISETP.GE.AND P6, PT, R29, RZ, PT ;  /* 0x000000ff1d00720c */ /* 0x000fe20003fc6270 */
[----:B------:R-:W-:Y:S01]  /*1900*/  IMAD.HI.U32 R24, R20, R145, RZ ;  /* 0x0000009114187227 */ /* 0x000fe200078e00ff */
[----:B------:R-:W-:-:S02]  /*1910*/  LOP3.LUT R29, R21, 0x22, RZ, 0xfc, !PT ;  /* 0x00000022151d7812 */ /* 0x000fc400078efcff */
[----:B------:R-:W-:Y:S01]  /*1920*/  IABS R133, R26 ;  /* 0x0000001a00857213 */ /* 0x000fe20000000000 */
[----:B------:R-:W-:Y:S01]  /*1930*/  @!P4 IMAD.IADD R157, R157, 0x1, -R0 ;  /* 0x000000019d9dc824 */ /* 0x000fe200078e0a00 */
[----:B------:R-:W-:Y:S01]  /*1940*/  ISETP.GT.U32.AND P4, PT, R0, R159, PT ;  /* 0x0000009f0000720c */ /* 0x000fe20003f84070 */
[----:B------:R-:W-:Y:S01]  /*1950*/  IMAD.MOV R24, RZ, RZ, -R24 ;  /* 0x000000ffff187224 */ /* 0x000fe200078e0a18 */
[----:B------:R-:W-:Y:S01]  /*1960*/  IABS R135, R29 ;  /* 0x0000001d00877213 */ /* 0x000fe20000000000 */
[--C-:B------:R-:W-:Y:S02]  /*1970*/  @!P0 IMAD.IADD R160, R160, 0x1, -R0.reuse ;  /* 0x00000001a0a08824 */ /* 0x100fe400078e0a00 */
[C---:B------:R-:W-:Y:S02]  /*1980*/  IMAD R145, R0.reuse, R24, R145 ;  /* 0x0000001800917224 */ /* 0x040fe400078e0291 */
[----:B------:R-:W-:Y:S01]  /*1990*/  @!P2 IMAD.MOV R157, RZ, RZ, -R157 ;  /* 0x000000ffff9da224 */ /* 0x000fe200078e0a9d */
[----:B------:R-:W-:Y:S01]  /*19a0*/  ISETP.GT.U32.AND P0, PT, R0, R160, PT ;  /* 0x000000a00000720c */ /* 0x000fe20003f04070 */
[----:B------:R-:W-:Y:S01]  /*19b0*/  @!P1 IMAD.IADD R158, R158, 0x1, -R0 ;  /* 0x000000019e9e9824 */ /* 0x000fe200078e0a00 */
[----:B------:R-:W-:Y:S01]  /*19c0*/  ISETP.GE.AND P2, PT, R30, RZ, PT ;  /* 0x000000ff1e00720c */ /* 0x000fe20003f46270 */
[----:B------:R-:W-:Y:S01]  /*19d0*/  IMAD.HI.U32 R25, R20, R135, RZ ;  /* 0x0000008714197227 */ /* 0x000fe200078e00ff */
[----:B------:R-:W-:-:S02]  /*19e0*/  ISETP.GT.U32.AND P1, PT, R0, R145, PT ;  /* 0x000000910000720c */ /* 0x000fc40003f24070 */
[----:B------:R-:W-:Y:S01]  /*19f0*/  LOP3.LUT R30, R21, 0x24, RZ, 0xfc, !PT ;  /* 0x00000024151e7812 */ /* 0x000fe200078efcff */
[----:B------:R-:W-:Y:S02]  /*1a00*/  @!P4 IMAD.IADD R159, R159, 0x1, -R0 ;  /* 0x000000019f9fc824 */ /* 0x000fe400078e0a00 */
[----:B------:R-:W-:Y:S01]  /*1a10*/  IMAD.MOV R25, RZ, RZ, -R25 ;  /* 0x000000ffff197224 */ /* 0x000fe200078e0a19 */
[----:B------:R-:W-:Y:S01]  /*1a20*/  IABS R27, R30 ;  /* 0x0000001e001b7213 */ /* 0x000fe20000000000 */
[----:B------:R-:W-:Y:S01]  /*1a30*/  IMAD.HI.U32 R24, R20, R133, RZ ;  /* 0x0000008514187227 */ /* 0x000fe200078e00ff */
[----:B------:R-:W-:-:S03]  /*1a40*/  ISETP.GT.U32.AND P4, PT, R0, R159, PT ;  /* 0x0000009f0000720c */ /* 0x000fc60003f84070 */
[----:B------:R-:W-:Y:S02]  /*1a50*/  IMAD R135, R0, R25, R135 ;  /* 0x0000001900877224 */ /* 0x000fe400078e0287 */
[----:B------:R-:W-:Y:S02]  /*1a60*/  @!P0 IMAD.IADD R160, R160, 0x1, -R0 ;  /* 0x00000001a0a08824 */ /* 0x000fe400078e0a00 */
[----:B------:R-:W-:Y:S02]  /*1a70*/  IMAD.MOV R24, RZ, RZ, -R24 ;  /* 0x000000ffff187224 */ /* 0x000fe400078e0a18 */
[----:B------:R-:W-:Y:S02]  /*1a80*/  @!P1 IMAD.IADD R145, R145, 0x1, -R0 ;  /* 0x0000000191919824 */ /* 0x000fe400078e0a00 */
[----:B------:R-:W-:Y:S01]  /*1a90*/  @!P2 IMAD.MOV R160, RZ, RZ, -R160 ;  /* 0x000000ffffa0a224 */ /* 0x000fe200078e0aa0 */
[C---:B------:R-:W-:Y:S01]  /*1aa0*/  ISETP.GT.U32.AND P2, PT, R0.reuse, R135, PT ;  /* 0x000000870000720c */ /* 0x040fe20003f44070 */
[C---:B------:R-:W-:Y:S01]  /*1ab0*/  IMAD R133, R0.reuse, R24, R133 ;  /* 0x0000001800857224 */ /* 0x040fe200078e0285 */
[----:B------:R-:W-:Y:S01]  /*1ac0*/  ISETP.GT.U32.AND P1, PT, R0, R145, PT ;  /* 0x000000910000720c */ /* 0x000fe20003f24070 */
[----:B------:R-:W-:-:S03]  /*1ad0*/  IMAD.HI.U32 R24, R20, R27, RZ ;  /* 0x0000001b14187227 */ /* 0x000fc600078e00ff */
[----:B------:R-:W-:Y:S01]  /*1ae0*/  ISETP.GT.U32.AND P0, PT, R0, R133, PT ;  /* 0x000000850000720c */ /* 0x000fe20003f04070 */
[----:B------:R-:W-:Y:S01]  /*1af0*/  @!P6 IMAD.MOV R158, RZ, RZ, -R158 ;  /* 0x000000ffff9ee224 */ /* 0x000fe200078e0a9e */
[----:B------:R-:W-:Y:S01]  /*1b00*/  ISETP.GE.AND P6, PT, R28, RZ, PT ;  /* 0x000000ff1c00720c */ /* 0x000fe20003fc6270 */
[----:B------:R-:W-:Y:S01]  /*1b10*/  @!P4 IMAD.IADD R159, R159, 0x1, -R0 ;  /* 0x000000019f9fc824 */ /* 0x000fe200078e0a00 */
[----:B------:R-:W-:Y:S01]  /*1b20*/  ISETP.GE.AND P4, PT, R26, RZ, PT ;  /* 0x000000ff1a00720c */ /* 0x000fe20003f86270 */
[----:B------:R-:W-:Y:S01]  /*1b30*/  IMAD.MOV R24, RZ, RZ, -R24 ;  /* 0x000000ffff187224 */ /* 0x000fe200078e0a18 */
[----:B------:R-:W-:Y:S01]  /*1b40*/  LOP3.LUT R26, R21, 0x26, RZ, 0xfc, !PT ;  /* 0x00000026151a7812 */ /* 0x000fe200078efcff */
[--C-:B------:R-:W-:Y:S01]  /*1b50*/  @!P2 IMAD.IADD R135, R135, 0x1, -R0.reuse ;  /* 0x000000018787a824 */ /* 0x100fe200078e0a00 */
[----:B------:R-:W-:Y:S01]  /*1b60*/  LOP3.LUT R28, R21, 0x28, RZ, 0xfc, !PT ;  /* 0x00000028151c7812 */ /* 0x000fe200078efcff */
[C---:B------:R-:W-:Y:S01]  /*1b70*/  IMAD R148, R0.reuse, R24, R27 ;  /* 0x0000001800947224 */ /* 0x040fe200078e021b */
[----:B------:R-:W-:Y:S01]  /*1b80*/  IABS R27, R26 ;  /* 0x0000001a001b7213 */ /* 0x000fe20000000000 */
[--C-:B------:R-:W-:Y:S01]  /*1b90*/  @!P1 IMAD.IADD R145, R145, 0x1, -R0.reuse ;  /* 0x0000000191919824 */ /* 0x100fe200078e0a00 */
[----:B------:R-:W-:Y:S01]  /*1ba0*/  ISETP.GT.U32.AND P2, PT, R0, R135, PT ;  /* 0x000000870000720c */ /* 0x000fe20003f44070 */
[----:B------:R-:W-:Y:S01]  /*1bb0*/  @!P0 IMAD.IADD R133, R133, 0x1, -R0 ;  /* 0x0000000185858824 */ /* 0x000fe200078e0a00 */
[----:B------:R-:W-:Y:S01]  /*1bc0*/  ISETP.GE.AND P1, PT, R30, RZ, PT ;  /* 0x000000ff1e00720c */ /* 0x000fe20003f26270 */
[----:B------:R-:W-:Y:S01]  /*1bd0*/  IMAD.HI.U32 R24, R20, R27, RZ ;  /* 0x0000001b14187227 */ /* 0x000fe200078e00ff */
[----:B------:R-:W-:-:S02]  /*1be0*/  LOP3.LUT R30, R21, 0x2a, RZ, 0xfc, !PT ;  /* 0x0000002a151e7812 */ /* 0x000fc400078efcff */
[C---:B------:R-:W-:Y:S01]  /*1bf0*/  ISETP.GT.U32.AND P0, PT, R0.reuse, R133, PT ;  /* 0x000000850000720c */ /* 0x040fe20003f04070 */
[----:B------:R-:W-:Y:S01]  /*1c00*/  @!P6 IMAD.MOV R145, RZ, RZ, -R145 ;  /* 0x000000ffff91e224 */ /* 0x000fe200078e0a91 */
[C---:B------:R-:W-:Y:S01]  /*1c10*/  ISETP.GT.U32.AND P6, PT, R0.reuse, R148, PT ;  /* 0x000000940000720c */ /* 0x040fe20003fc4070 */
[----:B------:R-:W-:Y:S01]  /*1c20*/  IMAD.MOV R24, RZ, RZ, -R24 ;  /* 0x000000ffff187224 */ /* 0x000fe200078e0a18 */
[----:B------:R-:W-:Y:S01]  /*1c30*/  IABS R137, R30 ;  /* 0x0000001e00897213 */ /* 0x000fe20000000000 */
[----:B------:R-:W-:Y:S01]  /*1c40*/  @!P5 IMAD.MOV R159, RZ, RZ, -R159 ;  /* 0x000000ffff9fd224 */ /* 0x000fe200078e0a9f */
[----:B------:R-:W-:Y:S01]  /*1c50*/  ISETP.GE.AND P5, PT, R29, RZ, PT ;  /* 0x000000ff1d00720c */ /* 0x000fe20003fa6270 */
[----:B------:R-:W-:Y:S01]  /*1c60*/  IMAD R134, R0, R24, R27 ;  /* 0x0000001800867224 */ /* 0x000fe200078e021b */
[----:B------:R-:W-:Y:S01]  /*1c70*/  IABS R29, R28 ;  /* 0x0000001c001d7213 */ /* 0x000fe20000000000 */
[----:B------:R-:W-:Y:S01]  /*1c80*/  @!P2 IMAD.IADD R135, R135, 0x1, -R0 ;  /* 0x000000018787a824 */ /* 0x000fe200078e0a00 */
[----:B------:R-:W-:Y:S01]  /*1c90*/  IABS R27, R31 ;  /* 0x0000001f001b7213 */ /* 0x000fe20000000000 */
[----:B------:R-:W-:Y:S01]  /*1ca0*/  IMAD.HI.U32 R24, R20, R137, RZ ;  /* 0x0000008914187227 */ /* 0x000fe200078e00ff */
[----:B------:R-:W-:-:S03]  /*1cb0*/  ISETP.GT.U32.AND P2, PT, R0, R134, PT ;  /* 0x000000860000720c */ /* 0x000fc60003f44070 */
[----:B------:R-:W-:-:S04]  /*1cc0*/  IMAD.HI.U32 R25, R20, R29, RZ ;  /* 0x0000001d14197227 */ /* 0x000fc800078e00ff */
[----:B------:R-:W-:Y:S02]  /*1cd0*/  IMAD.MOV R25, RZ, RZ, -R25 ;  /* 0x000000ffff197224 */ /* 0x000fe400078e0a19 */
[--C-:B------:R-:W-:Y:S02]  /*1ce0*/  @!P6 IMAD.IADD R148, R148, 0x1, -R0.reuse ;  /* 0x000000019494e824 */ /* 0x100fe400078e0a00 */
[----:B------:R-:W-:Y:S01]  /*1cf0*/  @!P0 IMAD.IADD R133, R133, 0x1, -R0 ;  /* 0x0000000185858824 */ /* 0x000fe200078e0a00 */
[----:B------:R-:W-:Y:S01]  /*1d00*/  ISETP.GE.AND P0, PT, R26, RZ, PT ;  /* 0x000000ff1a00720c */ /* 0x000fe20003f06270 */
[C---:B------:R-:W-:Y:S01]  /*1d10*/  IMAD R136, R0.reuse, R25, R29 ;  /* 0x0000001900887224 */ /* 0x040fe200078e021d */
[C---:B------:R-:W-:Y:S01]  /*1d20*/  ISETP.GT.U32.AND P6, PT, R0.reuse, R148, PT ;  /* 0x000000940000720c */ /* 0x040fe20003fc4070 */
[----:B------:R-:W-:Y:S01]  /*1d30*/  @!P4 IMAD.MOV R133, RZ, RZ, -R133 ;  /* 0x000000ffff85c224 */ /* 0x000fe200078e0a85 */
[----:B------:R-:W-:Y:S01]  /*1d40*/  LOP3.LUT R29, R21, 0x2e, RZ, 0xfc, !PT ;  /* 0x0000002e151d7812 */ /* 0x000fe200078efcff */
[----:B------:R-:W-:Y:S01]  /*1d50*/  IMAD.MOV R25, RZ, RZ, -R24 ;  /* 0x000000ffff197224 */ /* 0x000fe200078e0a18 */
[----:B------:R-:W-:Y:S01]  /*1d60*/  ISETP.GT.U32.AND P4, PT, R0, R136, PT ;  /* 0x000000880000720c */ /* 0x000fe20003f84070 */
[----:B------:R-:W-:Y:S01]  /*1d70*/  @!P2 IMAD.IADD R134, R134, 0x1, -R0 ;  /* 0x000000018686a824 */ /* 0x000fe200078e0a00 */
[----:B------:R-:W-:Y:S01]  /*1d80*/  IABS R26, R29 ;  /* 0x0000001d001a7213 */ /* 0x000fe20000000000 */
[----:B------:R-:W-:-:S02]  /*1d90*/  IMAD R137, R0, R25, R137 ;  /* 0x0000001900897224 */ /* 0x000fc400078e0289 */
[----:B------:R-:W-:Y:S01]  /*1da0*/  IMAD.HI.U32 R24, R20, R27, RZ ;  /* 0x0000001b14187227 */ /* 0x000fe200078e00ff */
[----:B------:R-:W-:-:S03]  /*1db0*/  ISETP.GT.U32.AND P2, PT, R0, R134, PT ;  /* 0x000000860000720c */ /* 0x000fc60003f44070 */
[----:B------:R-:W-:Y:S01]  /*1dc0*/  @!P6 IMAD.IADD R148, R148, 0x1, -R0 ;  /* 0x000000019494e824 */ /* 0x000fe200078e0a00 */
[----:B------:R-:W-:Y:S01]  /*1dd0*/  ISETP.GT.U32.AND P6, PT, R0, R137, PT ;  /* 0x000000890000720c */ /* 0x000fe20003fc4070 */
[----:B------:R-:W-:Y:S02]  /*1de0*/  IMAD.MOV R144, RZ, RZ, -R24 ;  /* 0x000000ffff907224 */ /* 0x000fe400078e0a18 */
[----:B------:R-:W-:Y:S02]  /*1df0*/  @!P4 IMAD.IADD R136, R136, 0x1, -R0 ;  /* 0x000000018888c824 */ /* 0x000fe400078e0a00 */
[----:B------:R-:W-:Y:S01]  /*1e00*/  IMAD.MOV.U32 R25, RZ, RZ, R26 ;  /* 0x000000ffff197224 */ /* 0x000fe200078e001a */
[C---:B------:R-:W-:Y:S01]  /*1e10*/  LOP3.LUT R26, R21.reuse, 0x32, RZ, 0xfc, !PT ;  /* 0x00000032151a7812 */ /* 0x040fe200078efcff */
[C---:B------:R-:W-:Y:S01]  /*1e20*/  IMAD R144, R0.reuse, R144, R27 ;  /* 0x0000009000907224 */ /* 0x040fe200078e021b */
[----:B------:R-:W-:Y:S01]  /*1e30*/  ISETP.GT.U32.AND P4, PT, R0, R136, PT ;  /* 0x000000880000720c */ /* 0x000fe20003f84070 */
[----:B------:R-:W-:Y:S01]  /*1e40*/  @!P5 IMAD.MOV R135, RZ, RZ, -R135 ;  /* 0x000000ffff87d224 */ /* 0x000fe200078e0a87 */
[----:B------:R-:W-:Y:S01]  /*1e50*/  ISETP.GE.AND P5, PT, R28, RZ, PT ;  /* 0x000000ff1c00720c */ /* 0x000fe20003fa6270 */
[----:B------:R-:W-:Y:S01]  /*1e60*/  IMAD.HI.U32 R24, R20, R25, RZ ;  /* 0x0000001914187227 */ /* 0x000fe200078e00ff */
[----:B------:R-:W-:-:S02]  /*1e70*/  LOP3.LUT R28, R21, 0x30, RZ, 0xfc, !PT ;  /* 0x00000030151c7812 */ /* 0x000fc400078efcff */
[----:B------:R-:W-:Y:S01]  /*1e80*/  IABS R139, R26 ;  /* 0x0000001a008b7213 */ /* 0x000fe20000000000 */
[----:B------:R-:W-:Y:S01]  /*1e90*/  @!P2 IMAD.IADD R134, R134, 0x1, -R0 ;  /* 0x000000018686a824 */ /* 0x000fe200078e0a00 */
[C---:B------:R-:W-:Y:S01]  /*1ea0*/  ISETP.GT.U32.AND P2, PT, R0.reuse, R144, PT ;  /* 0x000000900000720c */ /* 0x040fe20003f44070 */
[----:B------:R-:W-:Y:S01]  /*1eb0*/  IMAD.MOV R142, RZ, RZ, -R24 ;  /* 0x000000ffff8e7224 */ /* 0x000fe200078e0a18 */
[----:B------:R-:W-:Y:S01]  /*1ec0*/  IABS R143, R28 ;  /* 0x0000001c008f7213 */ /* 0x000fe20000000000 */
[----:B------:R-:W-:Y:S02]  /*1ed0*/  @!P6 IMAD.IADD R137, R137, 0x1, -R0 ;  /* 0x000000018989e824 */ /* 0x000fe400078e0a00 */
[----:B------:R-:W-:Y:S02]  /*1ee0*/  IMAD R142, R0, R142, R25 ;  /* 0x0000008e008e7224 */ /* 0x000fe400078e0219 */
[----:B------:R-:W-:Y:S01]  /*1ef0*/  IMAD.HI.U32 R24, R20, R143, RZ ;  /* 0x0000008f14187227 */ /* 0x000fe200078e00ff */
[----:B------:R-:W-:-:S03]  /*1f00*/  ISETP.GT.U32.AND P6, PT, R0, R137, PT ;  /* 0x000000890000720c */ /* 0x000fc60003fc4070 */
[----:B------:R-:W-:Y:S01]  /*1f10*/  @!P4 IMAD.IADD R136, R136, 0x1, -R0 ;  /* 0x000000018888c824 */ /* 0x000fe200078e0a00 */
[----:B------:R-:W-:Y:S01]  /*1f20*/  ISETP.GT.U32.AND P4, PT, R0, R142, PT ;  /* 0x0000008e0000720c */ /* 0x000fe20003f84070 */
[----:B------:R-:W-:Y:S02]  /*1f30*/  IMAD.MOV R25, RZ, RZ, -R24 ;  /* 0x000000ffff197224 */ /* 0x000fe400078e0a18 */
[----:B------:R-:W-:Y:S02]  /*1f40*/  @!P2 IMAD.IADD R144, R144, 0x1, -R0 ;  /* 0x000000019090a824 */ /* 0x000fe400078e0a00 */
[----:B------:R-:W-:Y:S01]  /*1f50*/  IMAD R143, R0, R25, R143 ;  /* 0x00000019008f7224 */ /* 0x000fe200078e028f */
[----:B------:R-:W-:Y:S01]  /*1f60*/  IABS R25, R32 ;  /* 0x0000002000197213 */ /* 0x000fe20000000000 */
[----:B------:R-:W-:Y:S01]  /*1f70*/  IMAD.HI.U32 R24, R20, R139, RZ ;  /* 0x0000008b14187227 */ /* 0x000fe200078e00ff */
[----:B------:R-:W-:-:S03]  /*1f80*/  ISETP.GT.U32.AND P2, PT, R0, R144, PT ;  /* 0x000000900000720c */ /* 0x000fc60003f44070 */
[----:B------:R-:W-:Y:S01]  /*1f90*/  @!P6 IMAD.IADD R137, R137, 0x1, -R0 ;  /* 0x000000018989e824 */ /* 0x000fe200078e0a00 */
[----:B------:R-:W-:Y:S01]  /*1fa0*/  ISETP.GT.U32.AND P6, PT, R0, R143, PT ;  /* 0x0000008f0000720c */ /* 0x000fe20003fc4070 */
[----:B------:R-:W-:Y:S02]  /*1fb0*/  IMAD.MOV R24, RZ, RZ, -R24 ;  /* 0x000000ffff187224 */ /* 0x000fe400078e0a18 */
[----:B------:R-:W-:Y:S02]  /*1fc0*/  @!P4 IMAD.IADD R142, R142, 0x1, -R0 ;  /* 0x000000018e8ec824 */ /* 0x000fe400078e0a00 */
        /* <DEDUP_REMOVED lines=8> */
[----:B------:R-:W-:Y:S01]  /*2050*/  @!P1 IMAD.MOV R148, RZ, RZ, -R148 ;  /* 0x000000ffff949224 */ /* 0x000fe200078e0a94 */
[----:B------:R-:W-:Y:S01]  /*2060*/  ISETP.GE.AND P1, PT, R30, RZ, PT ;  /* 0x000000ff1e00720c */ /* 0x000fe20003f26270 */
[----:B------:R-:W-:Y:S01]  /*2070*/  @!P6 IMAD.IADD R143, R143, 0x1, -R0 ;  /* 0x000000018f8fe824 */ /* 0x000fe200078e0a00 */
[----:B------:R-:W-:Y:S01]  /*2080*/  LOP3.LUT R30, R21, 0x36, RZ, 0xfc, !PT ;  /* 0x00000036151e7812 */ /* 0x000fe200078efcff */
[----:B------:R-:W-:Y:S01]  /*2090*/  IMAD.MOV R24, RZ, RZ, -R24 ;  /* 0x000000ffff187224 */ /* 0x000fe200078e0a18 */
[----:B------:R-:W-:Y:S01]  /*20a0*/  ISETP.GE.AND P6, PT, R29, RZ, PT ;  /* 0x000000ff1d00720c */ /* 0x000fe20003fc6270 */
[----:B------:R-:W-:Y:S01]  /*20b0*/  @!P5 IMAD.MOV R136, RZ, RZ, -R136 ;  /* 0x000000ffff88d224 */ /* 0x000fe200078e0a88 */
[----:B------:R-:W-:Y:S01]  /*20c0*/  IABS R27, R30 ;  /* 0x0000001e001b7213 */ /* 0x000fe20000000000 */
[C---:B------:R-:W-:Y:S01]  /*20d0*/  IMAD R138, R0.reuse, R24, R25 ;  /* 0x00000018008a7224 */ /* 0x040fe200078e0219 */
[----:B------:R-:W-:Y:S01]  /*20e0*/  ISETP.GT.U32.AND P5, PT, R0, R143, PT ;  /* 0x0000008f0000720c */ /* 0x000fe20003fa4070 */
[----:B------:R-:W-:Y:S01]  /*20f0*/  @!P4 IMAD.IADD R142, R142, 0x1, -R0 ;  /* 0x000000018e8ec824 */ /* 0x000fe200078e0a00 */
[----:B------:R-:W-:Y:S01]  /*2100*/  ISETP.GE.AND P4, PT, R28, RZ, PT ;  /* 0x000000ff1c00720c */ /* 0x000fe20003f86270 */
[----:B------:R-:W-:Y:S01]  /*2110*/  @!P0 IMAD.MOV R144, RZ, RZ, -R144 ;  /* 0x000000ffff908224 */ /* 0x000fe200078e0a90 */
[----:B------:R-:W-:Y:S01]  /*2120*/  ISETP.GT.U32.AND P0, PT, R0, R138, PT ;  /* 0x0000008a0000720c */ /* 0x000fe20003f04070 */
[----:B------:R-:W-:Y:S01]  /*2130*/  IMAD.HI.U32 R24, R20, R27, RZ ;  /* 0x0000001b14187227 */ /* 0x000fe200078e00ff */
[----:B------:R-:W-:-:S02]  /*2140*/  LOP3.LUT R28, R21, 0x3c, RZ, 0xfc, !PT ;  /* 0x0000003c151c7812 */ /* 0x000fc400078efcff */
[----:B------:R-:W-:Y:S01]  /*2150*/  LOP3.LUT R25, R21, 0x3a, RZ, 0xfc, !PT ;  /* 0x0000003a15197812 */ /* 0x000fe200078efcff */
[----:B------:R-:W-:Y:S01]  /*2160*/  @!P2 IMAD.IADD R139, R139, 0x1, -R0 ;  /* 0x000000018b8ba824 */ /* 0x000fe200078e0a00 */
[----:B------:R-:W-:Y:S01]  /*2170*/  IABS R127, R31 ;  /* 0x0000001f007f7213 */ /* 0x000fe20000000000 */
[----:B------:R-:W-:Y:S01]  /*2180*/  IMAD.MOV R24, RZ, RZ, -R24 ;  /* 0x000000ffff187224 */ /* 0x000fe200078e0a18 */
[----:B------:R-:W-:Y:S01]  /*2190*/  IABS R131, R25 ;  /* 0x0000001900837213 */ /* 0x000fe20000000000 */
[--C-:B------:R-:W-:Y:S01]  /*21a0*/  @!P5 IMAD.IADD R143, R143, 0x1, -R0.reuse ;  /* 0x000000018f8fd824 */ /* 0x100fe200078e0a00 */
[C---:B------:R-:W-:Y:S01]  /*21b0*/  ISETP.GT.U32.AND P2, PT, R0.reuse, R139, PT ;  /* 0x0000008b0000720c */ /* 0x040fe20003f44070 */
[----:B------:R-:W-:Y:S01]  /*21c0*/  IMAD R140, R0, R24, R27 ;  /* 0x00000018008c7224 */ /* 0x000fe200078e021b */
[----:B------:R-:W-:Y:S01]  /*21d0*/  LOP3.LUT R24, R21, 0x38, RZ, 0xfc, !PT ;  /* 0x0000003815187812 */ /* 0x000fe200078efcff */
[----:B------:R-:W-:Y:S01]  /*21e0*/  @!P4 IMAD.MOV R143, RZ, RZ, -R143 ;  /* 0x000000ffff8fc224 */ /* 0x000fe200078e0a8f */
[----:B------:R-:W-:Y:S01]  /*21f0*/  ISETP.GE.AND P5, PT, R32, RZ, PT ;  /* 0x000000ff2000720c */ /* 0x000fe20003fa6270 */
[----:B------:R-:W-:Y:S01]  /*2200*/  @!P0 IMAD.IADD R138, R138, 0x1, -R0 ;  /* 0x000000018a8a8824 */ /* 0x000fe200078e0a00 */
[----:B------:R-:W-:Y:S01]  /*2210*/  ISETP.GT.U32.AND P4, PT, R0, R140, PT ;  /* 0x0000008c0000720c */ /* 0x000fe20003f84070 */
[----:B------:R-:W-:Y:S01]  /*2220*/  @!P1 IMAD.MOV R137, RZ, RZ, -R137 ;  /* 0x000000ffff899224 */ /* 0x000fe200078e0a89 */
[----:B------:R-:W-:Y:S01]  /*2230*/  IABS R27, R24 ;  /* 0x00000018001b7213 */ /* 0x000fe20000000000 */
[----:B------:R-:W-:Y:S01]  /*2240*/  @!P6 IMAD.MOV R142, RZ, RZ, -R142 ;  /* 0x000000ffff8ee224 */ /* 0x000fe200078e0a8e */
[----:B------:R-:W-:Y:S01]  /*2250*/  ISETP.GE.AND P1, PT, R26, RZ, PT ;  /* 0x000000ff1a00720c */ /* 0x000fe20003f26270 */
[----:B------:R-:W-:Y:S01]  /*2260*/  IMAD.SHL.U32 R3, R5, 0x100, RZ ;  /* 0x0000010005037824 */ /* 0x000fe200078e00ff */
[----:B------:R-:W-:Y:S01]  /*2270*/  ISETP.GT.U32.AND P0, PT, R0, R138, PT ;  /* 0x0000008a0000720c */ /* 0x000fe20003f04070 */
[----:B------:R-:W-:Y:S01]  /*2280*/  @!P2 IMAD.IADD R139, R139, 0x1, -R0 ;  /* 0x000000018b8ba824 */ /* 0x000fe200078e0a00 */
[----:B------:R-:W-:Y:S01]  /*2290*/  ISETP.GE.AND P2, PT, R24, RZ, PT ;  /* 0x000000ff1800720c */ /* 0x000fe20003f46270 */
[----:B------:R-:W-:Y:S01]  /*22a0*/  IMAD.HI.U32 R24, R20, R27, RZ ;  /* 0x0000001b14187227 */ /* 0x000fe200078e00ff */
[----:B------:R-:W-:-:S02]  /*22b0*/  IABS R26, R28 ;  /* 0x0000001c001a7213 */ /* 0x000fc40000000000 */
[----:B------:R-:W-:Y:S01]  /*22c0*/  ISETP.GE.AND P6, PT, R30, RZ, PT ;  /* 0x000000ff1e00720c */ /* 0x000fe20003fc6270 */
[----:B------:R-:W-:Y:S01]  /*22d0*/  IMAD.MOV R24, RZ, RZ, -R24 ;  /* 0x000000ffff187224 */ /* 0x000fe200078e0a18 */
[C---:B------:R-:W-:Y:S01]  /*22e0*/  LOP3.LUT R30, R21.reuse, 0x3e, RZ, 0xfc, !PT ;  /* 0x0000003e151e7812 */ /* 0x040fe200078efcff */
[----:B------:R-:W-:Y:S01]  /*22f0*/  @!P4 IMAD.IADD R140, R140, 0x1, -R0 ;  /* 0x000000018c8cc824 */ /* 0x000fe200078e0a00 */
[----:B------:R-:W-:Y:S01]  /*2300*/  LOP3.LUT R32, R21, 0x44, RZ, 0xfc, !PT ;  /* 0x0000004415207812 */ /* 0x000fe200078efcff */
[C---:B------:R-:W-:Y:S01]  /*2310*/  IMAD R132, R0.reuse, R24, R27 ;  /* 0x0000001800847224 */ /* 0x040fe200078e021b */
[----:B------:R-:W-:Y:S01]  /*2320*/  IABS R129, R30 ;  /* 0x0000001e00817213 */ /* 0x000fe20000000000 */
[----:B------:R-:W-:Y:S01]  /*2330*/  IMAD.MOV.U32 R27, RZ, RZ, R26 ;  /* 0x000000ffff1b7224 */ /* 0x000fe200078e001a */
[----:B------:R-:W-:Y:S01]  /*2340*/  ISETP.GT.U32.AND P4, PT, R0, R140, PT ;  /* 0x0000008c0000720c */ /* 0x000fe20003f84070 */
[----:B------:R-:W-:Y:S01]  /*2350*/  @!P1 IMAD.MOV R139, RZ, RZ, -R139 ;  /* 0x000000ffff8b9224 */ /* 0x000fe200078e0a8b */
[----:B------:R-:W-:Y:S01]  /*2360*/  ISETP.GE.AND P1, PT, R25, RZ, PT ;  /* 0x000000ff1900720c */ /* 0x000fe20003f26270 */
[----:B------:R-:W-:Y:S01]  /*2370*/  @!P0 IMAD.IADD R138, R138, 0x1, -R0 ;  /* 0x000000018a8a8824 */ /* 0x000fe200078e0a00 */
[----:B------:R-:W-:Y:S01]  /*2380*/  ISETP.GE.AND P0, PT, R28, RZ, PT ;  /* 0x000000ff1c00720c */ /* 0x000fe20003f06270 */
[----:B------:R-:W-:Y:S01]  /*2390*/  IMAD.HI.U32 R25, R20, R131, RZ ;  /* 0x0000008314197227 */ /* 0x000fe200078e00ff */
[----:B------:R-:W-:-:S02]  /*23a0*/  LOP3.LUT R28, R21, 0x40, RZ, 0xfc, !PT ;  /* 0x00000040151c7812 */ /* 0x000fc400078efcff */
[----:B------:R-:W-:Y:S01]  /*23b0*/  IABS R29, R32 ;  /* 0x00000020001d7213 */ /* 0x000fe20000000000 */
[----:B------:R-:W-:Y:S01]  /*23c0*/  IMAD.HI.U32 R24, R20, R27, RZ ;  /* 0x0000001b14187227 */ /* 0x000fe200078e00ff */
[----:B------:R-:W-:Y:S02]  /*23d0*/  IABS R26, R28 ;  /* 0x0000001c001a7213 */ /* 0x000fe40000000000 */
[----:B------:R-:W-:Y:S01]  /*23e0*/  LOP3.LUT R3, R3, 0xf00, RZ, 0xe2, !PT ;  /* 0x00000f0003037812 */ /* 0x000fe200078ee2ff */
[----:B------:R-:W-:Y:S02]  /*23f0*/  IMAD.MOV R25, RZ, RZ, -R25 ;  /* 0x000000ffff197224 */ /* 0x000fe400078e0a19 */
[----:B------:R-:W-:Y:S02]  /*2400*/  IMAD.MOV R24, RZ, RZ, -R24 ;  /* 0x000000ffff187224 */ /* 0x000fe400078e0a18 */
[C---:B------:R-:W-:Y:S02]  /*2410*/  IMAD R131, R0.reuse, R25, R131 ;  /* 0x0000001900837224 */ /* 0x040fe400078e0283 */
[----:B------:R-:W-:-:S02]  /*2420*/  IMAD R130, R0, R24, R27 ;  /* 0x0000001800827224 */ /* 0x000fc400078e021b */
[----:B------:R-:W-:Y:S02]  /*2430*/  IMAD.MOV.U32 R27, RZ, RZ, R26 ;  /* 0x000000ffff1b7224 */ /* 0x000fe400078e001a */
[----:B------:R-:W-:Y:S01]  /*2440*/  @!P4 IMAD.IADD R140, R140, 0x1, -R0 ;  /* 0x000000018c8cc824 */ /* 0x000fe200078e0a00 */
[C---:B------:R-:W-:Y:S01]  /*2450*/  ISETP.GT.U32.AND P4, PT, R0.reuse, R132, PT ;  /* 0x000000840000720c */ /* 0x040fe20003f84070 */
[----:B------:R-:W-:Y:S01]  /*2460*/  @!P5 IMAD.MOV R138, RZ, RZ, -R138 ;  /* 0x000000ffff8ad224 */ /* 0x000fe200078e0a8a */
[----:B------:R-:W-:Y:S01]  /*2470*/  ISETP.GT.U32.AND P5, PT, R0, R131, PT ;  /* 0x000000830000720c */ /* 0x000fe20003fa4070 */
[----:B------:R-:W-:-:S04]  /*2480*/  IMAD.HI.U32 R24, R20, R27, RZ ;  /* 0x0000001b14187227 */ /* 0x000fc800078e00ff */
[----:B------:R-:W-:Y:S02]  /*2490*/  IMAD.MOV R24, RZ, RZ, -R24 ;  /* 0x000000ffff187224 */ /* 0x000fe400078e0a18 */
[----:B------:R-:W-:-:S04]  /*24a0*/  IMAD.HI.U32 R25, R20, R129, RZ ;  /* 0x0000008114197227 */ /* 0x000fc800078e00ff */
[----:B------:R-:W-:Y:S01]  /*24b0*/  IMAD R128, R0, R24, R27 ;  /* 0x0000001800807224 */ /* 0x000fe200078e021b */
[----:B------:R-:W-:Y:S01]  /*24c0*/  IABS R27, R34 ;  /* 0x00000022001b7213 */ /* 0x000fe20000000000 */
[--C-:B------:R-:W-:Y:S02]  /*24d0*/  @!P4 IMAD.IADD R132, R132, 0x1, -R0.reuse ;  /* 0x000000018484c824 */ /* 0x100fe400078e0a00 */
[----:B------:R-:W-:Y:S01]  /*24e0*/  @!P5 IMAD.IADD R131, R131, 0x1, -R0 ;  /* 0x000000018383d824 */ /* 0x000fe200078e0a00 */
[C---:B------:R-:W-:Y:S01]  /*24f0*/  ISETP.GT.U32.AND P5, PT, R0.reuse, R128, PT ;  /* 0x000000800000720c */ /* 0x040fe20003fa4070 */
[----:B------:R-:W-:Y:S01]  /*2500*/  IMAD.MOV R25, RZ, RZ, -R25 ;  /* 0x000000ffff197224 */ /* 0x000fe200078e0a19 */
[C---:B------:R-:W-:Y:S01]  /*2510*/  ISETP.GT.U32.AND P4, PT, R0.reuse, R132, PT ;  /* 0x000000840000720c */ /* 0x040fe20003f84070 */
[----:B------:R-:W-:Y:S01]  /*2520*/  @!P6 IMAD.MOV R140, RZ, RZ, -R140 ;  /* 0x000000ffff8ce224 */ /* 0x000fe200078e0a8c */
[C---:B------:R-:W-:Y:S01]  /*2530*/  ISETP.GT.U32.AND P6, PT, R0.reuse, R130, PT ;  /* 0x000000820000720c */ /* 0x040fe20003fc4070 */
[----:B------:R-:W-:-:S02]  /*2540*/  IMAD R129, R0, R25, R129 ;  /* 0x0000001900817224 */ /* 0x000fc400078e0281 */
[----:B------:R-:W-:-:S04]  /*2550*/  IMAD.HI.U32 R24, R20, R125, RZ ;  /* 0x0000007d14187227 */ /* 0x000fc800078e00ff */
[----:B------:R-:W-:Y:S02]  /*2560*/  IMAD.MOV R24, RZ, RZ, -R24 ;  /* 0x000000ffff187224 */ /* 0x000fe400078e0a18 */
[--C-:B------:R-:W-:Y:S02]  /*2570*/  @!P5 IMAD.IADD R128, R128, 0x1, -R0.reuse ;  /* 0x000000018080d824 */ /* 0x100fe400078e0a00 */
[--C-:B------:R-:W-:Y:S01]  /*2580*/  @!P4 IMAD.IADD R132, R132, 0x1, -R0.reuse ;  /* 0x000000018484c824 */ /* 0x100fe200078e0a00 */
[----:B------:R-:W-:Y:S01]  /*2590*/  ISETP.GT.U32.AND P4, PT, R0, R129, PT ;  /* 0x000000810000720c */ /* 0x000fe20003f84070 */
[----:B------:R-:W-:Y:S01]  /*25a0*/  @!P6 IMAD.IADD R130, R130, 0x1, -R0 ;  /* 0x000000018282e824 */ /* 0x000fe200078e0a00 */
[----:B------:R-:W-:Y:S01]  /*25b0*/  ISETP.GT.U32.AND P5, PT, R0, R128, PT ;  /* 0x000000800000720c */ /* 0x000fe20003fa4070 */
[----:B------:R-:W-:Y:S01]  /*25c0*/  IMAD.HI.U32 R25, R20, R127, RZ ;  /* 0x0000007f14197227 */ /* 0x000fe200078e00ff */
[----:B------:R-:W-:-:S03]  /*25d0*/  ISETP.GT.U32.AND P6, PT, R0, R131, PT ;  /* 0x000000830000720c */ /* 0x000fc60003fc4070 */
[----:B------:R-:W-:Y:S02]  /*25e0*/  IMAD R125, R0, R24, R125 ;  /* 0x00000018007d7224 */ /* 0x000fe400078e027d */
[----:B------:R-:W-:Y:S02]  /*25f0*/  IMAD.MOV R25, RZ, RZ, -R25 ;  /* 0x000000ffff197224 */ /* 0x000fe400078e0a19 */
[----:B------:R-:W-:-:S04]  /*2600*/  IMAD.HI.U32 R26, R20, R29, RZ ;  /* 0x0000001d141a7227 */ /* 0x000fc800078e00ff */
[--C-:B------:R-:W-:Y:S01]  /*2610*/  @!P4 IMAD.IADD R129, R129, 0x1, -R0.reuse ;  /* 0x000000018181c824 */ /* 0x100fe200078e0a00 */
[----:B------:R-:W-:Y:S01]  /*2620*/  ISETP.GT.U32.AND P4, PT, R0, R130, PT ;  /* 0x000000820000720c */ /* 0x000fe20003f84070 */
[----:B------:R-:W-:Y:S01]  /*2630*/  @!P5 IMAD.IADD R128, R128, 0x1, -R0 ;  /* 0x000000018080d824 */ /* 0x000fe200078e0a00 */
[C---:B------:R-:W-:Y:S01]  /*2640*/  ISETP.GT.U32.AND P5, PT, R0.reuse, R125, PT ;  /* 0x0000007d0000720c */ /* 0x040fe20003fa4070 */
[C---:B------:R-:W-:Y:S02]  /*2650*/  IMAD R127, R0.reuse, R25, R127 ;  /* 0x00000019007f7224 */ /* 0x040fe400078e027f */
[----:B------:R-:W-:Y:S01]  /*2660*/  @!P2 IMAD.MOV R132, RZ, RZ, -R132 ;  /* 0x000000ffff84a224 */ /* 0x000fe200078e0a84 */
[C---:B------:R-:W-:Y:S01]  /*2670*/  ISETP.GT.U32.AND P2, PT, R0.reuse, R129, PT ;  /* 0x000000810000720c */ /* 0x040fe20003f44070 */
[----:B------:R-:W-:Y:S02]  /*2680*/  IMAD.MOV R26, RZ, RZ, -R26 ;  /* 0x000000ffff1a7224 */ /* 0x000fe400078e0a1a */
[--C-:B------:R-:W-:Y:S01]  /*2690*/  @!P6 IMAD.IADD R131, R131, 0x1, -R0.reuse ;  /* 0x000000018383e824 */ /* 0x100fe200078e0a00 */
[C---:B------:R-:W-:Y:S01]  /*26a0*/  ISETP.GT.U32.AND P6, PT, R0.reuse, R127, PT ;  /* 0x0000007f0000720c */ /* 0x040fe20003fc4070 */
[----:B------:R-:W-:Y:S01]  /*26b0*/  IMAD R126, R0, R26, R29 ;  /* 0x0000001a007e7224 */ /* 0x000fe200078e021d */
[----:B------:R-:W-:Y:S01]  /*26c0*/  IABS R29, R36 ;  /* 0x00000024001d7213 */ /* 0x000fe20000000000 */
[----:B------:R-:W-:-:S02]  /*26d0*/  @!P4 IMAD.IADD R130, R130, 0x1, -R0 ;  /* 0x000000018282c824 */ /* 0x000fc400078e0a00 */
[----:B------:R-:W-:Y:S01]  /*26e0*/  @!P5 IMAD.IADD R125, R125, 0x1, -R0 ;  /* 0x000000017d7dd824 */ /* 0x000fe200078e0a00 */
[----:B------:R-:W-:Y:S01]  /*26f0*/  ISETP.GT.U32.AND P4, PT, R0, R126, PT ;  /* 0x0000007e0000720c */ /* 0x000fe20003f84070 */
[----:B------:R-:W-:-:S04]  /*2700*/  IMAD.HI.U32 R26, R20, R29, RZ ;  /* 0x0000001d141a7227 */ /* 0x000fc800078e00ff */
[----:B------:R-:W-:Y:S01]  /*2710*/  @!P2 IMAD.IADD R129, R129, 0x1, -R0 ;  /* 0x000000018181a824 */ /* 0x000fe200078e0a00 */
[----:B------:R-:W-:Y:S01]  /*2720*/  ISETP.GE.AND P2, PT, R30, RZ, PT ;  /* 0x000000ff1e00720c */ /* 0x000fe20003f46270 */
[----:B------:R-:W-:Y:S01]  /*2730*/  @!P0 IMAD.MOV R130, RZ, RZ, -R130 ;  /* 0x000000ffff828224 */ /* 0x000fe200078e0a82 */
[----:B------:R-:W-:Y:S01]  /*2740*/  ISETP.GT.U32.AND P0, PT, R0, R125, PT ;  /* 0x0000007d0000720c */ /* 0x000fe20003f04070 */
[----:B------:R-:W-:-:S04]  /*2750*/  IMAD.HI.U32 R24, R20, R27, RZ ;  /* 0x0000001b14187227 */ /* 0x000fc800078e00ff */
[----:B------:R-:W-:Y:S02]  /*2760*/  IMAD.MOV R26, RZ, RZ, -R26 ;  /* 0x000000ffff1a7224 */ /* 0x000fe400078e0a1a */
[----:B------:R-:W-:Y:S01]  /*2770*/  @!P6 IMAD.IADD R127, R127, 0x1, -R0 ;  /* 0x000000017f7fe824 */ /* 0x000fe200078e0a00 */
[----:B------:R-:W-:Y:S01]  /*2780*/  ISETP.GE.AND P6, PT, R28, RZ, PT ;  /* 0x000000ff1c00720c */ /* 0x000fe20003fc6270 */
[----:B------:R-:W-:-:S04]  /*2790*/  IMAD.HI.U32 R25, R20, R123, RZ ;  /* 0x0000007b14197227 */ /* 0x000fc800078e00ff */
[----:B------:R-:W-:Y:S02]  /*27a0*/  IMAD.MOV R24, RZ, RZ, -R24 ;  /* 0x000000ffff187224 */ /* 0x000fe400078e0a18 */
[C---:B------:R-:W-:Y:S01]  /*27b0*/  IMAD R122, R0.reuse, R26, R29 ;  /* 0x0000001a007a7224 */ /* 0x040fe200078e021d */
[C---:B------:R-:W-:Y:S01]  /*27c0*/  LOP3.LUT R26, R21.reuse, 0x4e, RZ, 0xfc, !PT ;  /* 0x0000004e151a7812 */ /* 0x040fe200078efcff */
[----:B------:R-:W-:Y:S01]  /*27d0*/  @!P1 IMAD.MOV R131, RZ, RZ, -R131 ;  /* 0x000000ffff839224 */ /* 0x000fe200078e0a83 */
[C---:B------:R-:W-:Y:S01]  /*27e0*/  ISETP.GT.U32.AND P1, PT, R0.reuse, R127, PT ;  /* 0x0000007f0000720c */ /* 0x040fe20003f24070 */
[----:B------:R-:W-:Y:S01]  /*27f0*/  IMAD.MOV R25, RZ, RZ, -R25 ;  /* 0x000000ffff197224 */ /* 0x000fe200078e0a19 */
[----:B------:R-:W-:Y:S01]  /*2800*/  IABS R121, R26 ;  /* 0x0000001a00797213 */ /* 0x000fe20000000000 */
[C---:B------:R-:W-:Y:S01]  /*2810*/  IMAD R124, R0.reuse, R24, R27 ;  /* 0x00000018007c7224 */ /* 0x040fe200078e021b */
[----:B------:R-:W-:Y:S01]  /*2820*/  LOP3.LUT R27, R21, 0x50, RZ, 0xfc, !PT ;  /* 0x00000050151b7812 */ /* 0x000fe200078efcff */
[----:B------:R-:W-:-:S02]  /*2830*/  IMAD R123, R0, R25, R123 ;  /* 0x00000019007b7224 */ /* 0x000fc400078e027b */
[----:B------:R-:W-:Y:S01]  /*2840*/  @!P2 IMAD.MOV R129, RZ, RZ, -R129 ;  /* 0x000000ffff81a224 */ /* 0x000fe200078e0a81 */
[----:B------:R-:W-:Y:S01]  /*2850*/  ISETP.GT.U32.AND P2, PT, R0, R124, PT ;  /* 0x0000007c0000720c */ /* 0x000fe20003f44070 */
[----:B------:R-:W-:Y:S01]  /*2860*/  @!P0 IMAD.IADD R125, R125, 0x1, -R0 ;  /* 0x000000017d7d8824 */ /* 0x000fe200078e0a00 */
[----:B------:R-:W-:Y:S01]  /*2870*/  ISETP.GE.AND P0, PT, R33, RZ, PT ;  /* 0x000000ff2100720c */ /* 0x000fe20003f06270 */
[----:B------:R-:W-:Y:S01]  /*2880*/  IMAD.HI.U32 R24, R20, R121, RZ ;  /* 0x0000007914187227 */ /* 0x000fe200078e00ff */
[----:B------:R-:W-:-:S03]  /*2890*/  IABS R25, R27 ;  /* 0x0000001b00197213 */ /* 0x000fc60000000000 */
[----:B------:R-:W-:Y:S01]  /*28a0*/  @!P4 IMAD.IADD R126, R126, 0x1, -R0 ;  /* 0x000000017e7ec824 */ /* 0x000fe200078e0a00 */
[----:B------:R-:W-:Y:S01]  /*28b0*/  ISETP.GE.AND P4, PT, R31, RZ, PT ;  /* 0x000000ff1f00720c */ /* 0x000fe20003f86270 */
[----:B------:R-:W-:Y:S01]  /*28c0*/  @!P6 IMAD.MOV R128, RZ, RZ, -R128 ;  /* 0x000000ffff80e224 */ /* 0x000fe200078e0a80 */
[C---:B------:R-:W-:Y:S01]  /*28d0*/  ISETP.GT.U32.AND P6, PT, R0.reuse, R123, PT ;  /* 0x0000007b0000720c */ /* 0x040fe20003fc4070 */
[----:B------:R-:W-:Y:S01]  /*28e0*/  IMAD.MOV R24, RZ, RZ, -R24 ;  /* 0x000000ffff187224 */ /* 0x000fe200078e0a18 */
[C---:B------:R-:W-:Y:S01]  /*28f0*/  ISETP.GT.U32.AND P5, PT, R0.reuse, R126, PT ;  /* 0x0000007e0000720c */ /* 0x040fe20003fa4070 */
[--C-:B------:R-:W-:Y:S01]  /*2900*/  @!P1 IMAD.IADD R127, R127, 0x1, -R0.reuse ;  /* 0x000000017f7f9824 */ /* 0x100fe200078e0a00 */
[C---:B------:R-:W-:Y:S01]  /*2910*/  ISETP.GT.U32.AND P1, PT, R0.reuse, R122, PT ;  /* 0x0000007a0000720c */ /* 0x040fe20003f24070 */
[----:B------:R-:W-:Y:S02]  /*2920*/  IMAD R121, R0, R24, R121 ;  /* 0x0000001800797224 */ /* 0x000fe400078e0279 */
[----:B------:R-:W-:Y:S01]  /*2930*/  @!P2 IMAD.IADD R124, R124, 0x1, -R0 ;  /* 0x000000017c7ca824 */ /* 0x000fe200078e0a00 */
[----:B------:R-:W-:Y:S01]  /*2940*/  ISETP.GE.AND P2, PT, R34, RZ, PT ;  /* 0x000000ff2200720c */ /* 0x000fe20003f46270 */
[----:B------:R-:W-:Y:S01]  /*2950*/  @!P0 IMAD.MOV R125, RZ, RZ, -R125 ;  /* 0x000000ffff7d8224 */ /* 0x000fe200078e0a7d */
[----:B------:R-:W-:Y:S01]  /*2960*/  ISETP.GT.U32.AND P0, PT, R0, R121, PT ;  /* 0x000000790000720c */ /* 0x000fe20003f04070 */
[----:B------:R-:W-:Y:S01]  /*2970*/  IMAD.HI.U32 R24, R20, R25, RZ ;  /* 0x0000001914187227 */ /* 0x000fe200078e00ff */
[----:B------:R-:W-:-:S03]  /*2980*/  LOP3.LUT R34, R21, 0x5a, RZ, 0xfc, !PT ;  /* 0x0000005a15227812 */ /* 0x000fc600078efcff */
[--C-:B------:R-:W-:Y:S01]  /*2990*/  @!P6 IMAD.IADD R123, R123, 0x1, -R0.reuse ;  /* 0x000000017b7be824 */ /* 0x100fe200078e0a00 */
[----:B------:R-:W-:Y:S01]  /*29a0*/  ISETP.GT.U32.AND P6, PT, R0, R124, PT ;  /* 0x0000007c0000720c */ /* 0x000fe20003fc4070 */
[--C-:B------:R-:W-:Y:S01]  /*29b0*/  @!P5 IMAD.IADD R126, R126, 0x1, -R0.reuse ;  /* 0x000000017e7ed824 */ /* 0x100fe200078e0a00 */
[----:B------:R-:W-:Y:S01]  /*29c0*/  ISETP.GE.AND P5, PT, R32, RZ, PT ;  /* 0x000000ff2000720c */ /* 0x000fe20003fa6270 */
[----:B------:R-:W-:Y:S01]  /*29d0*/  @!P1 IMAD.IADD R122, R122, 0x1, -R0 ;  /* 0x000000017a7a9824 */ /* 0x000fe200078e0a00 */
[C---:B------:R-:W-:Y:S01]  /*29e0*/  ISETP.GT.U32.AND P1, PT, R0.reuse, R123, PT ;  /* 0x0000007b0000720c */ /* 0x040fe20003f24070 */
[----:B------:R-:W-:Y:S01]  /*29f0*/  IMAD.MOV R24, RZ, RZ, -R24 ;  /* 0x000000ffff187224 */ /* 0x000fe200078e0a18 */
[C---:B------:R-:W-:Y:S01]  /*2a00*/  LOP3.LUT R32, R21.reuse, 0x58, RZ, 0xfc, !PT ;  /* 0x0000005815207812 */ /* 0x040fe200078efcff */
[----:B------:R-:W-:Y:S01]  /*2a10*/  @!P4 IMAD.MOV R127, RZ, RZ, -R127 ;  /* 0x000000ffff7fc224 */ /* 0x000fe200078e0a7f */
[C---:B------:R-:W-:Y:S01]  /*2a20*/  ISETP.GT.U32.AND P4, PT, R0.reuse, R122, PT ;  /* 0x0000007a0000720c */ /* 0x040fe20003f84070 */
[----:B------:R-:W-:Y:S01]  /*2a30*/  IMAD R120, R0, R24, R25 ;  /* 0x0000001800787224 */ /* 0x000fe200078e0219 */
[----:B------:R-:W-:Y:S01]  /*2a40*/  LOP3.LUT R24, R21, 0x52, RZ, 0xfc, !PT ;  /* 0x0000005215187812 */ /* 0x000fe200078efcff */
[--C-:B------:R-:W-:Y:S01]  /*2a50*/  @!P0 IMAD.IADD R121, R121, 0x1, -R0.reuse ;  /* 0x0000000179798824 */ /* 0x100fe200078e0a00 */
[----:B------:R-:W-:Y:S01]  /*2a60*/  LOP3.LUT R25, R21, 0x54, RZ, 0xfc, !PT ;  /* 0x0000005415197812 */ /* 0x000fe200078efcff */
[----:B------:R-:W-:Y:S01]  /*2a70*/  @!P6 IMAD.IADD R124, R124, 0x1, -R0 ;  /* 0x000000017c7ce824 */ /* 0x000fe200078e0a00 */
[----:B------:R-:W-:Y:S01]  /*2a80*/  IABS R119, R24 ;  /* 0x0000001800777213 */ /* 0x000fe20000000000 */
[----:B------:R-:W-:Y:S01]  /*2a90*/  @!P5 IMAD.MOV R126, RZ, RZ, -R126 ;  /* 0x000000ffff7ed224 */ /* 0x000fe200078e0a7e */
[----:B------:R-:W-:Y:S01]  /*2aa0*/  ISETP.GT.U32.AND P0, PT, R0, R121, PT ;  /* 0x000000790000720c */ /* 0x000fe20003f04070 */
[----:B------:R-:W-:Y:S01]  /*2ab0*/  @!P1 IMAD.IADD R123, R123, 0x1, -R0 ;  /* 0x000000017b7b9824 */ /* 0x000fe200078e0a00 */
[----:B------:R-:W-:Y:S01]  /*2ac0*/  ISETP.GE.AND P5, PT, R35, RZ, PT ;  /* 0x000000ff2300720c */ /* 0x000fe20003fa6270 */
[----:B------:R-:W-:Y:S01]  /*2ad0*/  @!P2 IMAD.MOV R124, RZ, RZ, -R124 ;  /* 0x000000ffff7ca224 */ /* 0x000fe200078e0a7c */
[----:B------:R-:W-:Y:S01]  /*2ae0*/  ISETP.GE.AND P6, PT, R36, RZ, PT ;  /* 0x000000ff2400720c */ /* 0x000fe20003fc6270 */
[----:B------:R-:W-:Y:S01]  /*2af0*/  @!P4 IMAD.IADD R122, R122, 0x1, -R0 ;  /* 0x000000017a7ac824 */ /* 0x000fe200078e0a00 */
[----:B------:R-:W-:Y:S01]  /*2b00*/  ISETP.GE.AND P1, PT, R26, RZ, PT ;  /* 0x000000ff1a00720c */ /* 0x000fe20003f26270 */
[----:B------:R-:W-:Y:S01]  /*2b10*/  IMAD.HI.U32 R30, R20, R37, RZ ;  /* 0x00000025141e7227 */ /* 0x000fe200078e00ff */
[----:B------:R-:W-:-:S02]  /*2b20*/  ISETP.GE.AND P2, PT, R24, RZ, PT ;  /* 0x000000ff1800720c */ /* 0x000fc40003f46270 */
[----:B------:R-:W-:Y:S01]  /*2b30*/  ISETP.GE.AND P4, PT, R27, RZ, PT ;  /* 0x000000ff1b00720c */ /* 0x000fe20003f86270 */
[----:B------:R-:W-:Y:S01]  /*2b40*/  IMAD.HI.U32 R24, R20, R119, RZ ;  /* 0x0000007714187227 */ /* 0x000fe200078e00ff */
[----:B------:R-:W-:Y:S02]  /*2b50*/  LOP3.LUT R26, R21, 0x56, RZ, 0xfc, !PT ;  /* 0x00000056151a7812 */ /* 0x000fe400078efcff */
[----:B------:R-:W-:Y:S01]  /*2b60*/  IABS R29, R25 ;  /* 0x00000019001d7213 */ /* 0x000fe20000000000 */
[----:B------:R-:W-:Y:S01]  /*2b70*/  IMAD.MOV R27, RZ, RZ, -R24 ;  /* 0x000000ffff1b7224 */ /* 0x000fe200078e0a18 */
[----:B------:R-:W-:Y:S01]  /*2b80*/  IABS R31, R26 ;  /* 0x0000001a001f7213 */ /* 0x000fe20000000000 */
[----:B------:R-:W-:Y:S01]  /*2b90*/  @!P0 IMAD.IADD R121, R121, 0x1, -R0 ;  /* 0x0000000179798824 */ /* 0x000fe200078e0a00 */
[----:B------:R-:W-:Y:S01]  /*2ba0*/  IABS R33, R32 ;  /* 0x0000002000217213 */ /* 0x000fe20000000000 */
[----:B------:R-:W-:Y:S01]  /*2bb0*/  IMAD R119, R0, R27, R119 ;  /* 0x0000001b00777224 */ /* 0x000fe200078e0277 */
[----:B------:R-:W-:Y:S01]  /*2bc0*/  ISETP.GE.AND P0, PT, R26, RZ, PT ;  /* 0x000000ff1a00720c */ /* 0x000fe20003f06270 */
[----:B------:R-:W-:Y:S01]  /*2bd0*/  @!P5 IMAD.MOV R123, RZ, RZ, -R123 ;  /* 0x000000ffff7bd224 */ /* 0x000fe200078e0a7b */
[C---:B------:R-:W-:Y:S01]  /*2be0*/  ISETP.GT.U32.AND P5, PT, R0.reuse, R120, PT ;  /* 0x000000780000720c */ /* 0x040fe20003fa4070 */
[----:B------:R-:W-:Y:S01]  /*2bf0*/  @!P6 IMAD.MOV R122, RZ, RZ, -R122 ;  /* 0x000000ffff7ae224 */ /* 0x000fe200078e0a7a */
[----:B------:R-:W-:Y:S01]  /*2c00*/  ISETP.GE.AND P6, PT, R25, RZ, PT ;  /* 0x000000ff1900720c */ /* 0x000fe20003fc6270 */
[----:B------:R-:W-:Y:S01]  /*2c10*/  @!P1 IMAD.MOV R121, RZ, RZ, -R121 ;  /* 0x000000ffff799224 */ /* 0x000fe200078e0a79 */
[----:B------:R-:W-:Y:S01]  /*2c20*/  ISETP.GT.U32.AND P1, PT, R0, R119, PT ;  /* 0x000000770000720c */ /* 0x000fe20003f24070 */
[----:B------:R-:W-:Y:S01]  /*2c30*/  IMAD.HI.U32 R25, R20, R31, RZ ;  /* 0x0000001f14197227 */ /* 0x000fe200078e00ff */
[----:B------:R-:W-:-:S02]  /*2c40*/  IABS R35, R38 ;  /* 0x0000002600237213 */ /* 0x000fc40000000000 */
[----:B------:R-:W-:Y:S01]  /*2c50*/  LOP3.LUT R36, R21, 0x5c, RZ, 0xfc, !PT ;  /* 0x0000005c15247812 */ /* 0x000fe200078efcff */
        /* <DEDUP_REMOVED lines=8> */
[----:B------:R-:W-:Y:S01]  /*2ce0*/  ISETP.GT.U32.AND P5, PT, R0, R120, PT ;  /* 0x000000780000720c */ /* 0x000fe20003fa4070 */
[----:B------:R-:W-:-:S04]  /*2cf0*/  IMAD.HI.U32 R26, R20, R33, RZ ;  /* 0x00000021141a7227 */ /* 0x000fc800078e00ff */
[----:B------:R-:W-:Y:S02]  /*2d00*/  IMAD R25, R0, R24, R29 ;  /* 0x0000001800197224 */ /* 0x000fe400078e021d */
[----:B------:R-:W-:-:S04]  /*2d10*/  IMAD.HI.U32 R24, R20, R31, RZ ;  /* 0x0000001f14187227 */ /* 0x000fc800078e00ff */
[--C-:B------:R-:W-:Y:S02]  /*2d20*/  @!P1 IMAD.IADD R27, R27, 0x1, -R0.reuse ;  /* 0x000000011b1b9824 */ /* 0x100fe400078e0a00 */
[----:B------:R-:W-:Y:S01]  /*2d30*/  @!P5 IMAD.IADD R120, R120, 0x1, -R0 ;  /* 0x000000017878d824 */ /* 0x000fe200078e0a00 */
[C---:B------:R-:W-:Y:S01]  /*2d40*/  ISETP.GT.U32.AND P5, PT, R0.reuse, R25, PT ;  /* 0x000000190000720c */ /* 0x040fe20003fa4070 */
[----:B------:R-:W-:Y:S01]  /*2d50*/  IMAD.MOV R24, RZ, RZ, -R24 ;  /* 0x000000ffff187224 */ /* 0x000fe200078e0a18 */
[C---:B------:R-:W-:Y:S01]  /*2d60*/  ISETP.GT.U32.AND P1, PT, R0.reuse, R27, PT ;  /* 0x0000001b0000720c */ /* 0x040fe20003f24070 */
[----:B------:R-:W-:Y:S02]  /*2d70*/  IMAD.MOV R26, RZ, RZ, -R26 ;  /* 0x000000ffff1a7224 */ /* 0x000fe400078e0a1a */
[C---:B------:R-:W-:Y:S02]  /*2d80*/  IMAD R31, R0.reuse, R24, R31 ;  /* 0x00000018001f7224 */ /* 0x040fe400078e021f */
[----:B------:R-:W-:Y:S01]  /*2d90*/  IMAD R29, R0, R26, R33 ;  /* 0x0000001a001d7224 */ /* 0x000fe200078e0221 */
[----:B------:R-:W-:Y:S01]  /*2da0*/  IABS R33, R36 ;  /* 0x0000002400217213 */ /* 0x000fe20000000000 */
[----:B------:R-:W-:-:S04]  /*2db0*/  IMAD.HI.U32 R28, R20, R35, RZ ;  /* 0x00000023141c7227 */ /* 0x000fc800078e00ff */
[--C-:B------:R-:W-:Y:S01]  /*2dc0*/  @!P5 IMAD.IADD R25, R25, 0x1, -R0.reuse ;  /* 0x000000011919d824 */ /* 0x100fe200078e0a00 */
[C---:B------:R-:W-:Y:S01]  /*2dd0*/  ISETP.GT.U32.AND P5, PT, R0.reuse, R119, PT ;  /* 0x000000770000720c */ /* 0x040fe20003fa4070 */
[----:B------:R-:W-:Y:S01]  /*2de0*/  @!P1 IMAD.IADD R27, R27, 0x1, -R0 ;  /* 0x000000011b1b9824 */ /* 0x000fe200078e0a00 */
[----:B------:R-:W-:Y:S01]  /*2df0*/  ISETP.GT.U32.AND P1, PT, R0, R31, PT ;  /* 0x0000001f0000720c */ /* 0x000fe20003f24070 */
[----:B------:R-:W-:Y:S02]  /*2e00*/  IMAD.MOV R28, RZ, RZ, -R28 ;  /* 0x000000ffff1c7224 */ /* 0x000fe400078e0a1c */
[----:B------:R-:W-:-:S04]  /*2e10*/  IMAD.HI.U32 R26, R20, R33, RZ ;  /* 0x00000021141a7227 */ /* 0x000fc800078e00ff */
[C---:B------:R-:W-:Y:S02]  /*2e20*/  IMAD R35, R0.reuse, R28, R35 ;  /* 0x0000001c00237224 */ /* 0x040fe400078e0223 */
[----:B------:R-:W-:Y:S02]  /*2e30*/  IMAD.MOV R26, RZ, RZ, -R26 ;  /* 0x000000ffff1a7224 */ /* 0x000fe400078e0a1a */
[--C-:B------:R-:W-:Y:S01]  /*2e40*/  @!P5 IMAD.IADD R119, R119, 0x1, -R0.reuse ;  /* 0x000000017777d824 */ /* 0x100fe200078e0a00 */
[C---:B------:R-:W-:Y:S01]  /*2e50*/  ISETP.GT.U32.AND P5, PT, R0.reuse, R29, PT ;  /* 0x0000001d0000720c */ /* 0x040fe20003fa4070 */
[----:B------:R-:W-:Y:S01]  /*2e60*/  @!P1 IMAD.IADD R31, R31, 0x1, -R0 ;  /* 0x000000011f1f9824 */ /* 0x000fe200078e0a00 */
[C---:B------:R-:W-:Y:S01]  /*2e70*/  ISETP.GT.U32.AND P1, PT, R0.reuse, R35, PT ;  /* 0x000000230000720c */ /* 0x040fe20003f24070 */
[----:B------:R-:W-:Y:S01]  /*2e80*/  @!P4 IMAD.MOV R120, RZ, RZ, -R120 ;  /* 0x000000ffff78c224 */ /* 0x000fe200078e0a78 */
[C---:B------:R-:W-:Y:S01]  /*2e90*/  ISETP.GT.U32.AND P4, PT, R0.reuse, R25, PT ;  /* 0x000000190000720c */ /* 0x040fe20003f84070 */
[----:B------:R-:W-:Y:S01]  /*2ea0*/  @!P2 IMAD.MOV R119, RZ, RZ, -R119 ;  /* 0x000000ffff77a224 */ /* 0x000fe200078e0a77 */
[C---:B------:R-:W-:Y:S01]  /*2eb0*/  ISETP.GT.U32.AND P2, PT, R0.reuse, R31, PT ;  /* 0x0000001f0000720c */ /* 0x040fe20003f44070 */
[----:B------:R-:W-:-:S02]  /*2ec0*/  IMAD R33, R0, R26, R33 ;  /* 0x0000001a00217224 */ /* 0x000fc400078e0221 */
[----:B------:R-:W-:-:S04]  /*2ed0*/  IMAD.HI.U32 R26, R20, R41, RZ ;  /* 0x00000029141a7227 */ /* 0x000fc800078e00ff */
[----:B------:R-:W-:Y:S02]  /*2ee0*/  IMAD.MOV R26, RZ, RZ, -R26 ;  /* 0x000000ffff1a7224 */ /* 0x000fe400078e0a1a */
[--C-:B------:R-:W-:Y:S01]  /*2ef0*/  @!P5 IMAD.IADD R29, R29, 0x1, -R0.reuse ;  /* 0x000000011d1dd824 */ /* 0x100fe200078e0a00 */
[C---:B------:R-:W-:Y:S01]  /*2f00*/  ISETP.GT.U32.AND P5, PT, R0.reuse, R33, PT ;  /* 0x000000210000720c */ /* 0x040fe20003fa4070 */
[----:B------:R-:W-:Y:S02]  /*2f10*/  IMAD R41, R0, R26, R41 ;  /* 0x0000001a00297224 */ /* 0x000fe400078e0229 */
[--C-:B------:R-:W-:Y:S01]  /*2f20*/  @!P4 IMAD.IADD R25, R25, 0x1, -R0.reuse ;  /* 0x000000011919c824 */ /* 0x100fe200078e0a00 */
[----:B------:R-:W-:Y:S01]  /*2f30*/  ISETP.GE.AND P4, PT, R32, RZ, PT ;  /* 0x000000ff2000720c */ /* 0x000fe20003f86270 */
[--C-:B------:R-:W-:Y:S01]  /*2f40*/  @!P1 IMAD.IADD R35, R35, 0x1, -R0.reuse ;  /* 0x0000000123239824 */ /* 0x100fe200078e0a00 */
[C---:B------:R-:W-:Y:S01]  /*2f50*/  ISETP.GT.U32.AND P1, PT, R0.reuse, R29, PT ;  /* 0x0000001d0000720c */ /* 0x040fe20003f24070 */
[----:B------:R-:W-:Y:S01]  /*2f60*/  @!P2 IMAD.IADD R31, R31, 0x1, -R0 ;  /* 0x000000011f1fa824 */ /* 0x000fe200078e0a00 */
[----:B------:R-:W-:Y:S01]  /*2f70*/  ISETP.GT.U32.AND P2, PT, R0, R41, PT ;  /* 0x000000290000720c */ /* 0x000fe20003f44070 */
[----:B------:R-:W-:Y:S01]  /*2f80*/  IMAD.MOV R30, RZ, RZ, -R30 ;  /* 0x000000ffff1e7224 */ /* 0x000fe200078e0a1e */
[----:B------:R-:W-:Y:S01]  /*2f90*/  LOP3.LUT R32, R21, 0x62, RZ, 0xfc, !PT ;  /* 0x0000006215207812 */ /* 0x000fe200078efcff */
[----:B------:R-:W-:-:S03]  /*2fa0*/  IMAD.HI.U32 R28, R20, R43, RZ ;  /* 0x0000002b141c7227 */ /* 0x000fc600078e00ff */
[----:B------:R-:W-:Y:S01]  /*2fb0*/  IABS R39, R32 ;  /* 0x0000002000277213 */ /* 0x000fe20000000000 */
[C---:B------:R-:W-:Y:S02]  /*2fc0*/  IMAD R37, R0.reuse, R30, R37 ;  /* 0x0000001e00257224 */ /* 0x040fe400078e0225 */
[----:B------:R-:W-:Y:S02]  /*2fd0*/  IMAD.MOV R28, RZ, RZ, -R28 ;  /* 0x000000ffff1c7224 */ /* 0x000fe400078e0a1c */
[----:B------:R-:W-:Y:S01]  /*2fe0*/  @!P5 IMAD.IADD R33, R33, 0x1, -R0 ;  /* 0x000000012121d824 */ /* 0x000fe200078e0a00 */
[C---:B------:R-:W-:Y:S01]  /*2ff0*/  ISETP.GT.U32.AND P5, PT, R0.reuse, R37, PT ;  /* 0x000000250000720c */ /* 0x040fe20003fa4070 */
[----:B------:R-:W-:Y:S01]  /*3000*/  @!P6 IMAD.MOV R25, RZ, RZ, -R25 ;  /* 0x000000ffff19e224 */ /* 0x000fe200078e0a19 */
[C---:B------:R-:W-:Y:S01]  /*3010*/  ISETP.GT.U32.AND P6, PT, R0.reuse, R35, PT ;  /* 0x000000230000720c */ /* 0x040fe20003fc4070 */
[----:B------:R-:W-:Y:S01]  /*3020*/  IMAD R43, R0, R28, R43 ;  /* 0x0000001c002b7224 */ /* 0x000fe200078e022b */
[----:B------:R-:W-:Y:S01]  /*3030*/  LOP3.LUT R28, R21, 0x6a, RZ, 0xfc, !PT ;  /* 0x0000006a151c7812 */ /* 0x000fe200078efcff */
[----:B------:R-:W-:-:S03]  /*3040*/  IMAD.HI.U32 R24, R20, R39, RZ ;  /* 0x0000002714187227 */ /* 0x000fc600078e00ff */
[----:B------:R-:W-:Y:S01]  /*3050*/  IABS R47, R28 ;  /* 0x0000001c002f7213 */ /* 0x000fe20000000000 */
[--C-:B------:R-:W-:Y:S02]  /*3060*/  @!P1 IMAD.IADD R29, R29, 0x1, -R0.reuse ;  /* 0x000000011d1d9824 */ /* 0x100fe400078e0a00 */
[----:B------:R-:W-:Y:S01]  /*3070*/  @!P2 IMAD.IADD R41, R41, 0x1, -R0 ;  /* 0x000000012929a824 */ /* 0x000fe200078e0a00 */
[----:B------:R-:W-:Y:S01]  /*3080*/  ISETP.GE.AND P2, PT, R38, RZ, PT ;  /* 0x000000ff2600720c */ /* 0x000fe20003f46270 */
[----:B------:R-:W-:Y:S01]  /*3090*/  IMAD.MOV R24, RZ, RZ, -R24 ;  /* 0x000000ffff187224 */ /* 0x000fe200078e0a18 */
[----:B------:R-:W-:Y:S01]  /*30a0*/  LOP3.LUT R38, R21, 0x70, RZ, 0xfc, !PT ;  /* 0x0000007015267812 */ /* 0x000fe200078efcff */
[----:B------:R-:W-:Y:S01]  /*30b0*/  @!P4 IMAD.MOV R29, RZ, RZ, -R29 ;  /* 0x000000ffff1dc224 */ /* 0x000fe200078e0a1d */
[C---:B------:R-:W-:Y:S01]  /*30c0*/  ISETP.GT.U32.AND P4, PT, R0.reuse, R41, PT ;  /* 0x000000290000720c */ /* 0x040fe20003f84070 */
[----:B------:R-:W-:Y:S01]  /*30d0*/  IMAD R39, R0, R24, R39 ;  /* 0x0000001800277224 */ /* 0x000fe200078e0227 */
[----:B------:R-:W-:Y:S01]  /*30e0*/  IABS R53, R38 ;  /* 0x0000002600357213 */ /* 0x000fe20000000000 */
[----:B------:R-:W-:-:S03]  /*30f0*/  IMAD.HI.U32 R24, R20, R47, RZ ;  /* 0x0000002f14187227 */ /* 0x000fc600078e00ff */
[C---:B------:R-:W-:Y:S01]  /*3100*/  ISETP.GT.U32.AND P1, PT, R0.reuse, R39, PT ;  /* 0x000000270000720c */ /* 0x040fe20003f24070 */
[--C-:B------:R-:W-:Y:S01]  /*3110*/  @!P5 IMAD.IADD R37, R37, 0x1, -R0.reuse ;  /* 0x000000012525d824 */ /* 0x100fe200078e0a00 */
[----:B------:R-:W-:Y:S01]  /*3120*/  ISETP.GT.U32.AND P5, PT, R0, R33, PT ;  /* 0x000000210000720c */ /* 0x000fe20003fa4070 */
        /* <DEDUP_REMOVED lines=8> */
[----:B------:R-:W-:-:S04]  /*31b0*/  IMAD.HI.U32 R30, R20, R45, RZ ;  /* 0x0000002d141e7227 */ /* 0x000fc800078e00ff */
        /* <DEDUP_REMOVED lines=8> */
[C---:B------:R-:W-:Y:S02]  /*3240*/  IMAD R49, R0.reuse, R24, R49 ;  /* 0x0000001800317224 */ /* 0x040fe400078e0231 */
[--C-:B------:R-:W-:Y:S02]  /*3250*/  @!P4 IMAD.IADD R47, R47, 0x1, -R0.reuse ;  /* 0x000000012f2fc824 */ /* 0x100fe400078e0a00 */
[--C-:B------:R-:W-:Y:S01]  /*3260*/  @!P5 IMAD.IADD R33, R33, 0x1, -R0.reuse ;  /* 0x000000012121d824 */ /* 0x100fe200078e0a00 */
[C---:B------:R-:W-:Y:S01]  /*3270*/  ISETP.GT.U32.AND P4, PT, R0.reuse, R49, PT ;  /* 0x000000310000720c */ /* 0x040fe20003f84070 */
[--C-:B------:R-:W-:Y:S01]  /*3280*/  @!P1 IMAD.IADD R39, R39, 0x1, -R0.reuse ;  /* 0x0000000127279824 */ /* 0x100fe200078e0a00 */
[----:B------:R-:W-:Y:S01]  /*3290*/  ISETP.GT.U32.AND P5, PT, R0, R43, PT ;  /* 0x0000002b0000720c */ /* 0x000fe20003fa4070 */
[----:B------:R-:W-:Y:S01]  /*32a0*/  @!P2 IMAD.MOV R35, RZ, RZ, -R35 ;  /* 0x000000ffff23a224 */ /* 0x000fe200078e0a23 */
[----:B------:R-:W-:Y:S01]  /*32b0*/  ISETP.GE.AND P1, PT, R36, RZ, PT ;  /* 0x000000ff2400720c */ /* 0x000fe20003f26270 */
[----:B------:R-:W-:Y:S01]  /*32c0*/  @!P6 IMAD.MOV R31, RZ, RZ, -R31 ;  /* 0x000000ffff1fe224 */ /* 0x000fe200078e0a1f */
[----:B------:R-:W-:Y:S01]  /*32d0*/  LOP3.LUT R36, R21, 0x6e, RZ, 0xfc, !PT ;  /* 0x0000006e15247812 */ /* 0x000fe200078efcff */
[----:B------:R-:W-:Y:S01]  /*32e0*/  @!P0 IMAD.IADD R45, R45, 0x1, -R0 ;  /* 0x000000012d2d8824 */ /* 0x000fe200078e0a00 */
[----:B------:R-:W-:Y:S01]  /*32f0*/  ISETP.GT.U32.AND P0, PT, R0, R39, PT ;  /* 0x000000270000720c */ /* 0x000fe20003f04070 */
[----:B------:R-:W-:Y:S01]  /*3300*/  IMAD.HI.U32 R26, R20, R53, RZ ;  /* 0x00000035141a7227 */ /* 0x000fe200078e00ff */
[----:B------:R-:W-:-:S02]  /*3310*/  IABS R51, R36 ;  /* 0x0000002400337213 */ /* 0x000fc40000000000 */
[----:B------:R-:W-:Y:S01]  /*3320*/  ISETP.GE.AND P2, PT, R32, RZ, PT ;  /* 0x000000ff2000720c */ /* 0x000fe20003f46270 */
[----:B------:R-:W-:Y:S01]  /*3330*/  @!P4 IMAD.IADD R49, R49, 0x1, -R0 ;  /* 0x000000013131c824 */ /* 0x000fe200078e0a00 */
[----:B------:R-:W-:Y:S01]  /*3340*/  ISETP.GT.U32.AND P6, PT, R0, R45, PT ;  /* 0x0000002d0000720c */ /* 0x000fe20003fc4070 */
[----:B------:R-:W-:Y:S01]  /*3350*/  IMAD.HI.U32 R24, R20, R51, RZ ;  /* 0x0000003314187227 */ /* 0x000fe200078e00ff */
[----:B------:R-:W-:-:S03]  /*3360*/  ISETP.GT.U32.AND P4, PT, R0, R47, PT ;  /* 0x0000002f0000720c */ /* 0x000fc60003f84070 */
[----:B------:R-:W-:Y:S01]  /*3370*/  @!P5 IMAD.IADD R43, R43, 0x1, -R0 ;  /* 0x000000012b2bd824 */ /* 0x000fe200078e0a00 */
[----:B------:R-:W-:Y:S01]  /*3380*/  ISETP.GE.AND P5, PT, R40, RZ, PT ;  /* 0x000000ff2800720c */ /* 0x000fe20003fa6270 */
[----:B------:R-:W-:Y:S01]  /*3390*/  IMAD.MOV R32, RZ, RZ, -R24 ;  /* 0x000000ffff207224 */ /* 0x000fe200078e0a18 */
[----:B------:R-:W-:Y:S01]  /*33a0*/  LOP3.LUT R40, R21, 0x72, RZ, 0xfc, !PT ;  /* 0x0000007215287812 */ /* 0x000fe200078efcff */
[--C-:B------:R-:W-:Y:S01]  /*33b0*/  @!P0 IMAD.IADD R39, R39, 0x1, -R0.reuse ;  /* 0x0000000127278824 */ /* 0x100fe200078e0a00 */
[----:B------:R-:W-:Y:S01]  /*33c0*/  ISETP.GE.AND P0, PT, R44, RZ, PT ;  /* 0x000000ff2c00720c */ /* 0x000fe20003f06270 */
[C---:B------:R-:W-:Y:S01]  /*33d0*/  IMAD R51, R0.reuse, R32, R51 ;  /* 0x0000002000337224 */ /* 0x040fe200078e0233 */
[----:B------:R-:W-:Y:S01]  /*33e0*/  IABS R55, R40 ;  /* 0x0000002800377213 */ /* 0x000fe20000000000 */
[----:B------:R-:W-:Y:S01]  /*33f0*/  @!P2 IMAD.MOV R39, RZ, RZ, -R39 ;  /* 0x000000ffff27a224 */ /* 0x000fe200078e0a27 */
[----:B------:R-:W-:Y:S01]  /*3400*/  ISETP.GT.U32.AND P2, PT, R0, R49, PT ;  /* 0x000000310000720c */ /* 0x000fe20003f44070 */
[--C-:B------:R-:W-:Y:S01]  /*3410*/  @!P6 IMAD.IADD R45, R45, 0x1, -R0.reuse ;  /* 0x000000012d2de824 */ /* 0x100fe200078e0a00 */
[----:B------:R-:W-:Y:S01]  /*3420*/  ISETP.GE.AND P6, PT, R28, RZ, PT ;  /* 0x000000ff1c00720c */ /* 0x000fe20003fc6270 */
[----:B------:R-:W-:Y:S01]  /*3430*/  @!P4 IMAD.IADD R47, R47, 0x1, -R0 ;  /* 0x000000012f2fc824 */ /* 0x000fe200078e0a00 */
[----:B------:R-:W-:Y:S01]  /*3440*/  ISETP.GT.U32.AND P4, PT, R0, R51, PT ;  /* 0x000000330000720c */ /* 0x000fe20003f84070 */
[----:B------:R-:W-:Y:S01]  /*3450*/  IMAD.HI.U32 R28, R20, R55, RZ ;  /* 0x00000037141c7227 */ /* 0x000fe200078e00ff */
[----:B------:R-:W-:-:S02]  /*3460*/  LOP3.LUT R44, R21, 0x76, RZ, 0xfc, !PT ;  /* 0x00000076152c7812 */ /* 0x000fc400078efcff */
[C---:B------:R-:W-:Y:S01]  /*3470*/  LOP3.LUT R32, R21.reuse, 0x7a, RZ, 0xfc, !PT ;  /* 0x0000007a15207812 */ /* 0x040fe200078efcff */
[----:B------:R-:W-:Y:S01]  /*3480*/  @!P5 IMAD.MOV R37, RZ, RZ, -R37 ;  /* 0x000000ffff25d224 */ /* 0x000fe200078e0a25 */
[----:B------:R-:W-:Y:S01]  /*3490*/  ISETP.GE.AND P5, PT, R42, RZ, PT ;  /* 0x000000ff2a00720c */ /* 0x000fe20003fa6270 */
[----:B------:R-:W-:Y:S01]  /*34a0*/  IMAD.MOV R26, RZ, RZ, -R26 ;  /* 0x000000ffff1a7224 */ /* 0x000fe200078e0a1a */
[----:B------:R-:W-:Y:S01]  /*34b0*/  LOP3.LUT R42, R21, 0x74, RZ, 0xfc, !PT ;  /* 0x00000074152a7812 */ /* 0x000fe200078efcff */
[----:B------:R-:W-:Y:S01]  /*34c0*/  IMAD.MOV R28, RZ, RZ, -R28 ;  /* 0x000000ffff1c7224 */ /* 0x000fe200078e0a1c */
[----:B------:R-:W-:Y:S01]  /*34d0*/  IABS R59, R44 ;  /* 0x0000002c003b7213 */ /* 0x000fe20000000000 */
[C---:B------:R-:W-:Y:S01]  /*34e0*/  IMAD R53, R0.reuse, R26, R53 ;  /* 0x0000001a00357224 */ /* 0x040fe200078e0235 */
[----:B------:R-:W-:Y:S01]  /*34f0*/  IABS R57, R42 ;  /* 0x0000002a00397213 */ /* 0x000fe20000000000 */
[C---:B------:R-:W-:Y:S01]  /*3500*/  IMAD R55, R0.reuse, R28, R55 ;  /* 0x0000001c00377224 */ /* 0x040fe200078e0237 */
[----:B------:R-:W-:Y:S01]  /*3510*/  IABS R63, R32 ;  /* 0x00000020003f7213 */ /* 0x000fe20000000000 */
[--C-:B------:R-:W-:Y:S01]  /*3520*/  @!P2 IMAD.IADD R49, R49, 0x1, -R0.reuse ;  /* 0x000000013131a824 */ /* 0x100fe200078e0a00 */
[C---:B------:R-:W-:Y:S01]  /*3530*/  ISETP.GT.U32.AND P2, PT, R0.reuse, R53, PT ;  /* 0x000000350000720c */ /* 0x040fe20003f44070 */
[----:B------:R-:W-:Y:S01]  /*3540*/  @!P4 IMAD.IADD R51, R51, 0x1, -R0 ;  /* 0x000000013333c824 */ /* 0x000fe200078e0a00 */
[----:B------:R-:W-:Y:S01]  /*3550*/  ISETP.GT.U32.AND P4, PT, R0, R55, PT ;  /* 0x000000370000720c */ /* 0x000fe20003f84070 */
[----:B------:R-:W-:Y:S01]  /*3560*/  IMAD.HI.U32 R30, R20, R57, RZ ;  /* 0x00000039141e7227 */ /* 0x000fe200078e00ff */
[----:B------:R-:W-:-:S03]  /*3570*/  LOP3.LUT R28, R21, 0x7e, RZ, 0xfc, !PT ;  /* 0x0000007e151c7812 */ /* 0x000fc600078efcff */
[----:B------:R-:W-:Y:S01]  /*3580*/  IMAD.HI.U32 R24, R20, R59, RZ ;  /* 0x0000003b14187227 */ /* 0x000fe200078e00ff */
[----:B------:R-:W-:-:S03]  /*3590*/  IABS R67, R28 ;  /* 0x0000001c00437213 */ /* 0x000fc60000000000 */
[----:B------:R-:W-:Y:S02]  /*35a0*/  IMAD.MOV R30, RZ, RZ, -R30 ;  /* 0x000000ffff1e7224 */ /* 0x000fe400078e0a1e */
[----:B------:R-:W-:Y:S02]  /*35b0*/  IMAD.MOV R24, RZ, RZ, -R24 ;  /* 0x000000ffff187224 */ /* 0x000fe400078e0a18 */
[----:B------:R-:W-:Y:S01]  /*35c0*/  @!P1 IMAD.MOV R33, RZ, RZ, -R33 ;  /* 0x000000ffff219224 */ /* 0x000fe200078e0a21 */
[C---:B------:R-:W-:Y:S01]  /*35d0*/  ISETP.GT.U32.AND P1, PT, R0.reuse, R43, PT ;  /* 0x0000002b0000720c */ /* 0x040fe20003f24070 */
[C---:B------:R-:W-:Y:S01]  /*35e0*/  IMAD R57, R0.reuse, R30, R57 ;  /* 0x0000001e00397224 */ /* 0x040fe200078e0239 */
[----:B------:R-:W-:Y:S01]  /*35f0*/  LOP3.LUT R30, R21, 0x78, RZ, 0xfc, !PT ;  /* 0x00000078151e7812 */ /* 0x000fe200078efcff */
[C---:B------:R-:W-:Y:S02]  /*3600*/  IMAD R59, R0.reuse, R24, R59 ;  /* 0x00000018003b7224 */ /* 0x040fe400078e023b */
[--C-:B------:R-:W-:Y:S01]  /*3610*/  @!P2 IMAD.IADD R53, R53, 0x1, -R0.reuse ;  /* 0x000000013535a824 */ /* 0x100fe200078e0a00 */
[C---:B------:R-:W-:Y:S01]  /*3620*/  ISETP.GT.U32.AND P2, PT, R0.reuse, R57, PT ;  /* 0x000000390000720c */ /* 0x040fe20003f44070 */
[----:B------:R-:W-:Y:S01]  /*3630*/  @!P4 IMAD.IADD R55, R55, 0x1, -R0 ;  /* 0x000000013737c824 */ /* 0x000fe200078e0a00 */
[----:B------:R-:W-:Y:S01]  /*3640*/  ISETP.GT.U32.AND P4, PT, R0, R59, PT ;  /* 0x0000003b0000720c */ /* 0x000fe20003f84070 */
[----:B------:R-:W-:Y:S01]  /*3650*/  IMAD.HI.U32 R24, R20, R63, RZ ;  /* 0x0000003f14187227 */ /* 0x000fe200078e00ff */
[----:B------:R-:W-:-:S03]  /*3660*/  IABS R61, R30 ;  /* 0x0000001e003d7213 */ /* 0x000fc60000000000 */
[----:B------:R-:W-:Y:S01]  /*3670*/  @!P1 IMAD.IADD R43, R43, 0x1, -R0 ;  /* 0x000000012b2b9824 */ /* 0x000fe200078e0a00 */
[----:B------:R-:W-:Y:S01]  /*3680*/  ISETP.GE.AND P1, PT, R46, RZ, PT ;  /* 0x000000ff2e00720c */ /* 0x000fe20003f26270 */
[----:B------:R-:W-:Y:S01]  /*3690*/  @!P5 IMAD.MOV R41, RZ, RZ, -R41 ;  /* 0x000000ffff29d224 */ /* 0x000fe200078e0a29 */
[----:B------:R-:W-:Y:S01]  /*36a0*/  LOP3.LUT R46, R21, 0x7c, RZ, 0xfc, !PT ;  /* 0x0000007c152e7812 */ /* 0x000fe200078efcff */
[----:B------:R-:W-:-:S03]  /*36b0*/  IMAD.HI.U32 R21, R20, R61, RZ ;  /* 0x0000003d14157227 */ /* 0x000fc600078e00ff */
[----:B------:R-:W-:Y:S01]  /*36c0*/  IABS R65, R46 ;  /* 0x0000002e00417213 */ /* 0x000fe20000000000 */
[--C-:B------:R-:W-:Y:S01]  /*36d0*/  @!P2 IMAD.IADD R57, R57, 0x1, -R0.reuse ;  /* 0x000000013939a824 */ /* 0x100fe200078e0a00 */
[----:B------:R-:W-:Y:S01]  /*36e0*/  ISETP.GE.AND P2, PT, R34, RZ, PT ;  /* 0x000000ff2200720c */ /* 0x000fe20003f46270 */
[----:B------:R-:W-:Y:S01]  /*36f0*/  @!P4 IMAD.IADD R59, R59, 0x1, -R0 ;  /* 0x000000013b3bc824 */ /* 0x000fe200078e0a00 */
[C---:B------:R-:W-:Y:S01]  /*3700*/  ISETP.GT.U32.AND P4, PT, R0.reuse, R51, PT ;  /* 0x000000330000720c */ /* 0x040fe20003f84070 */
[----:B------:R-:W-:Y:S01]  /*3710*/  IMAD.MOV R21, RZ, RZ, -R21 ;  /* 0x000000ffff157224 */ /* 0x000fe200078e0a15 */
[C---:B------:R-:W-:Y:S01]  /*3720*/  ISETP.GT.U32.AND P5, PT, R0.reuse, R57, PT ;  /* 0x000000390000720c */ /* 0x040fe20003fa4070 */
[----:B------:R-:W-:Y:S02]  /*3730*/  IMAD.MOV R24, RZ, RZ, -R24 ;  /* 0x000000ffff187224 */ /* 0x000fe400078e0a18 */
[C---:B------:R-:W-:Y:S02]  /*3740*/  IMAD R21, R0.reuse, R21, R61 ;  /* 0x0000001500157224 */ /* 0x040fe400078e023d */
[----:B------:R-:W-:Y:S01]  /*3750*/  @!P0 IMAD.MOV R43, RZ, RZ, -R43 ;  /* 0x000000ffff2b8224 */ /* 0x000fe200078e0a2b */
[C---:B------:R-:W-:Y:S01]  /*3760*/  ISETP.GT.U32.AND P0, PT, R0.reuse, R53, PT ;  /* 0x000000350000720c */ /* 0x040fe20003f04070 */
[----:B------:R-:W-:Y:S01]  /*3770*/  @!P1 IMAD.MOV R45, RZ, RZ, -R45 ;  /* 0x000000ffff2d9224 */ /* 0x000fe200078e0a2d */
[----:B------:R-:W-:Y:S01]  /*3780*/  ISETP.GT.U32.AND P1, PT, R0, R55, PT ;  /* 0x000000370000720c */ /* 0x000fe20003f24070 */
[----:B------:R-:W-:-:S04]  /*3790*/  IMAD.HI.U32 R26, R20, R65, RZ ;  /* 0x00000041141a7227 */ /* 0x000fc800078e00ff */
[----:B------:R-:W-:Y:S02]  /*37a0*/  IMAD R61, R0, R24, R63 ;  /* 0x00000018003d7224 */ /* 0x000fe400078e023f */
[----:B------:R-:W-:Y:S01]  /*37b0*/  IMAD.HI.U32 R20, R20, R67, RZ ;  /* 0x0000004314147227 */ /* 0x000fe200078e00ff */
[----:B------:R-:W1:Y:S03]  /*37c0*/  LDS R24, [UR9] ;  /* 0x00000009ff187984 */ /* 0x000e660008000800 */
[----:B------:R-:W-:Y:S01]  /*37d0*/  @!P6 IMAD.MOV R47, RZ, RZ, -R47 ;  /* 0x000000ffff2fe224 */ /* 0x000fe200078e0a2f */
[C---:B------:R-:W-:Y:S01]  /*37e0*/  ISETP.GT.U32.AND P6, PT, R0.reuse, R59, PT ;  /* 0x0000003b0000720c */ /* 0x040fe20003fc4070 */
[----:B------:R-:W-:Y:S01]  /*37f0*/  @!P2 IMAD.MOV R49, RZ, RZ, -R49 ;  /* 0x000000ffff31a224 */ /* 0x000fe200078e0a31 */
[----:B------:R-:W-:Y:S01]  /*3800*/  ISETP.GT.U32.AND P2, PT, R0, R21, PT ;  /* 0x000000150000720c */ /* 0x000fe20003f44070 */
[----:B------:R-:W-:-:S02]  /*3810*/  IMAD.MOV R26, RZ, RZ, -R26 ;  /* 0x000000ffff1a7224 */ /* 0x000fc400078e0a1a */
[----:B------:R-:W-:Y:S01]  /*3820*/  @!P4 IMAD.IADD R51, R51, 0x1, -R0 ;  /* 0x000000013333c824 */ /* 0x000fe200078e0a00 */
[C---:B------:R-:W-:Y:S01]  /*3830*/  ISETP.GT.U32.AND P4, PT, R0.reuse, R61, PT ;  /* 0x0000003d0000720c */ /* 0x040fe20003f84070 */
[----:B------:R-:W-:Y:S02]  /*3840*/  IMAD.MOV R20, RZ, RZ, -R20 ;  /* 0x000000ffff147224 */ /* 0x000fe400078e0a14 */
[----:B------:R-:W-:Y:S02]  /*3850*/  IMAD R63, R0, R26, R65 ;  /* 0x0000001a003f7224 */ /* 0x000fe400078e0241 */
[--C-:B------:R-:W-:Y:S01]  /*3860*/  @!P5 IMAD.IADD R57, R57, 0x1, -R0.reuse ;  /* 0x000000013939d824 */ /* 0x100fe200078e0a00 */
[----:B------:R-:W-:Y:S01]  /*3870*/  ISETP.GE.AND P5, PT, R36, RZ, PT ;  /* 0x000000ff2400720c */ /* 0x000fe20003fa6270 */
[C---:B------:R-:W-:Y:S02]  /*3880*/  IMAD R65, R0.reuse, R20, R67 ;  /* 0x0000001400417224 */ /* 0x040fe400078e0243 */
[--C-:B------:R-:W-:Y:S01]  /*3890*/  @!P0 IMAD.IADD R53, R53, 0x1, -R0.reuse ;  /* 0x0000000135358824 */ /* 0x100fe200078e0a00 */
[C---:B------:R-:W-:Y:S01]  /*38a0*/  ISETP.GT.U32.AND P0, PT, R0.reuse, R63, PT ;  /* 0x0000003f0000720c */ /* 0x040fe20003f04070 */
[--C-:B------:R-:W-:Y:S01]  /*38b0*/  @!P1 IMAD.IADD R55, R55, 0x1, -R0.reuse ;  /* 0x0000000137379824 */ /* 0x100fe200078e0a00 */
[----:B------:R-:W-:Y:S01]  /*38c0*/  ISETP.GT.U32.AND P1, PT, R0, R65, PT ;  /* 0x000000410000720c */ /* 0x000fe20003f24070 */
[--C-:B------:R-:W-:Y:S01]  /*38d0*/  @!P6 IMAD.IADD R59, R59, 0x1, -R0.reuse ;  /* 0x000000013b3be824 */ /* 0x100fe200078e0a00 */
[----:B------:R-:W-:Y:S01]  /*38e0*/  ISETP.GE.AND P6, PT, R38, RZ, PT ;  /* 0x000000ff2600720c */ /* 0x000fe20003fc6270 */
[--C-:B------:R-:W-:Y:S01]  /*38f0*/  @!P2 IMAD.IADD R21, R21, 0x1, -R0.reuse ;  /* 0x000000011515a824 */ /* 0x100fe200078e0a00 */
[----:B------:R-:W-:Y:S01]  /*3900*/  ISETP.GE.AND P2, PT, R40, RZ, PT ;  /* 0x000000ff2800720c */ /* 0x000fe20003f46270 */
[----:B------:R-:W-:Y:S01]  /*3910*/  @!P4 IMAD.IADD R61, R61, 0x1, -R0 ;  /* 0x000000013d3dc824 */ /* 0x000fe200078e0a00 */
[----:B------:R-:W-:Y:S01]  /*3920*/  ISETP.GE.AND P4, PT, R42, RZ, PT ;  /* 0x000000ff2a00720c */ /* 0x000fe20003f86270 */
[----:B------:R-:W-:-:S02]  /*3930*/  @!P5 IMAD.MOV R51, RZ, RZ, -R51 ;  /* 0x000000ffff33d224 */ /* 0x000fc400078e0a33 */
[----:B------:R-:W-:Y:S01]  /*3940*/  IMAD.MOV.U32 R104, RZ, RZ, R53 ;  /* 0x000000ffff687224 */ /* 0x000fe200078e0035 */
[----:B------:R-:W-:Y:S01]  /*3950*/  ISETP.GT.U32.AND P5, PT, R0, R61, PT ;  /* 0x0000003d0000720c */ /* 0x000fe20003fa4070 */
[--C-:B------:R-:W-:Y:S01]  /*3960*/  @!P0 IMAD.IADD R63, R63, 0x1, -R0.reuse ;  /* 0x000000013f3f8824 */ /* 0x100fe200078e0a00 */
[----:B------:R-:W-:Y:S01]  /*3970*/  ISETP.GE.AND P0, PT, R44, RZ, PT ;  /* 0x000000ff2c00720c */ /* 0x000fe20003f06270 */
[----:B------:R-:W-:Y:S01]  /*3980*/  @!P1 IMAD.IADD R65, R65, 0x1, -R0 ;  /* 0x0000000141419824 */ /* 0x000fe200078e0a00 */
[C---:B------:R-:W-:Y:S01]  /*3990*/  ISETP.GT.U32.AND P1, PT, R0.reuse, R21, PT ;  /* 0x000000150000720c */ /* 0x040fe20003f24070 */
[----:B------:R-:W-:Y:S01]  /*39a0*/  @!P6 IMAD.MOV R104, RZ, RZ, -R104 ;  /* 0x000000ffff68e224 */ /* 0x000fe200078e0a68 */
[----:B------:R-:W2:Y:S01]  /*39b0*/  LDC.64 R52, c[0x0][0x3a8] ;  /* 0x0000ea00ff347b82 */ /* 0x000ea20000000a00 */
[----:B------:R-:W-:Y:S01]  /*39c0*/  @!P2 IMAD.MOV R55, RZ, RZ, -R55 ;  /* 0x000000ffff37a224 */ /* 0x000fe200078e0a37 */
[C---:B------:R-:W-:Y:S01]  /*39d0*/  ISETP.GT.U32.AND P2, PT, R0.reuse, R63, PT ;  /* 0x0000003f0000720c */ /* 0x040fe20003f44070 */
[----:B------:R-:W-:Y:S01]  /*39e0*/  @!P4 IMAD.MOV R57, RZ, RZ, -R57 ;  /* 0x000000ffff39c224 */ /* 0x000fe200078e0a39 */
[----:B------:R-:W-:Y:S01]  /*39f0*/  ISETP.GT.U32.AND P6, PT, R0, R65, PT ;  /* 0x000000410000720c */ /* 0x000fe20003fc4070 */
[----:B------:R-:W-:Y:S01]  /*3a00*/  IMAD.SHL.U32 R20, R203, 0x200000, RZ ;  /* 0x00200000cb147824 */ /* 0x000fe200078e00ff */
[----:B------:R-:W-:Y:S01]  /*3a10*/  ISETP.GE.AND P4, PT, R30, RZ, PT ;  /* 0x000000ff1e00720c */ /* 0x000fe20003f86270 */
[--C-:B------:R-:W-:Y:S01]  /*3a20*/  @!P5 IMAD.IADD R61, R61, 0x1, -R0.reuse ;  /* 0x000000013d3dd824 */ /* 0x100fe200078e0a00 */
[----:B------:R-:W-:Y:S01]  /*3a30*/  ISETP.GE.AND P5, PT, R48, RZ, PT ;  /* 0x000000ff3000720c */ /* 0x000fe20003fa6270 */
[----:B------:R-:W-:Y:S01]  /*3a40*/  @!P0 IMAD.MOV R59, RZ, RZ, -R59 ;  /* 0x000000ffff3b8224 */ /* 0x000fe200078e0a3b */
[----:B-1----:R-:W-:Y:S01]  /*3a50*/  R2UR UR8, R24 ;  /* 0x00000000180872ca */ /* 0x002fe200000e0000 */
[--C-:B------:R-:W-:Y:S01]  /*3a60*/  @!P1 IMAD.IADD R21, R21, 0x1, -R0.reuse ;  /* 0x0000000115159824 */ /* 0x100fe200078e0a00 */
[----:B------:R-:W-:Y:S01]  /*3a70*/  ISETP.GE.AND P1, PT, R46, RZ, PT ;  /* 0x000000ff2e00720c */ /* 0x000fe20003f26270 */
[----:B------:R-:W-:Y:S01]  /*3a80*/  VIADD R24, R10, 0xffffffe0 ;  /* 0xffffffe00a187836 */ /* 0x000fe20000000000 */
[----:B------:R-:W-:Y:S01]  /*3a90*/  BAR.SYNC.DEFER_BLOCKING 0x0 ;  /* 0x0000000000007b1d */ /* 0x000fe20000010000 */
[--C-:B------:R-:W-:Y:S01]  /*3aa0*/  @!P2 IMAD.IADD R63, R63, 0x1, -R0.reuse ;  /* 0x000000013f3fa824 */ /* 0x100fe200078e0a00 */
[----:B------:R-:W-:Y:S01]  /*3ab0*/  ISETP.GE.AND P2, PT, R28, RZ, PT ;  /* 0x000000ff1c00720c */ /* 0x000fe20003f46270 */
[----:B------:R-:W-:Y:S01]  /*3ac0*/  @!P6 IMAD.IADD R65, R65, 0x1, -R0 ;  /* 0x000000014141e824 */ /* 0x000fe200078e0a00 */
[----:B------:R-:W-:Y:S01]  /*3ad0*/  ISETP.GE.AND P0, PT, R32, RZ, PT ;  /* 0x000000ff2000720c */ /* 0x000fe20003f06270 */
[----:B------:R-:W-:Y:S01]  /*3ae0*/  VIADD R0, R10, 0xffffffff ;  /* 0xffffffff0a007836 */ /* 0x000fe20000000000 */
[----:B------:R-:W-:Y:S01]  /*3af0*/  LOP3.LUT R20, R20, 0x600000, RZ, 0xc0, !PT ;  /* 0x0060000014147812 */ /* 0x000fe200078ec0ff */
[----:B------:R-:W-:Y:S01]  /*3b00*/  @!P4 IMAD.MOV R21, RZ, RZ, -R21 ;  /* 0x000000ffff15c224 */ /* 0x000fe200078e0a15 */
[----:B------:R-:W-:Y:S01]  /*3b10*/  ISETP.GE.U32.AND P4, PT, R24, 0x7fffffa1, PT ;  /* 0x7fffffa11800780c */ /* 0x000fe20003f86070 */
[----:B------:R-:W-:Y:S01]  /*3b20*/  @!P5 IMAD.MOV R2, RZ, RZ, -R2 ;  /* 0x000000ffff02d224 */ /* 0x000fe200078e0a02 */
[----:B------:R-:W-:Y:S01]  /*3b30*/  ISETP.GE.U32.AND P5, PT, R0, 0x7fffffc0, PT ;  /* 0x7fffffc00000780c */ /* 0x000fe20003fa6070 */
[----:B------:R-:W-:Y:S01]  /*3b40*/  @!P1 IMAD.MOV R63, RZ, RZ, -R63 ;  /* 0x000000ffff3f9224 */ /* 0x000fe200078e0a3f */
[----:B------:R-:W-:Y:S01]  /*3b50*/  SEL R0, RZ, 0x1, P4 ;  /* 0x00000001ff007807 */ /* 0x000fe20002000000 */
[----:B------:R-:W-:Y:S01]  /*3b60*/  IMAD R8, R8, 0x1000, R3 ;  /* 0x0000100008087824 */ /* 0x000fe200078e0203 */
[----:B------:R-:W-:Y:S01]  /*3b70*/  R2UR UR10, R20 ;  /* 0x00000000140a72ca */ /* 0x000fe200000e0000 */
[----:B------:R-:W-:Y:S01]  /*3b80*/  @!P2 IMAD.MOV R65, RZ, RZ, -R65 ;  /* 0x000000ffff41a224 */ /* 0x000fe200078e0a41 */
[----:B------:R-:W-:Y:S01]  /*3b90*/  ISETP.NE.AND P2, PT, R22, RZ, PT ;  /* 0x000000ff1600720c */ /* 0x000fe20003f45270 */
[----:B------:R-:W-:Y:S01]  /*3ba0*/  IMAD.IADD R0, R0, 0x1, R15 ;  /* 0x0000000100007824 */ /* 0x000fe200078e020f */
[----:B------:R-:W-:Y:S01]  /*3bb0*/  ISETP.NE.AND P1, PT, R23, RZ, PT ;  /* 0x000000ff1700720c */ /* 0x000fe20003f25270 */
[----:B------:R-:W-:Y:S01]  /*3bc0*/  VIADD R20, R10, 0xfffffff0 ;  /* 0xfffffff00a147836 */ /* 0x000fe20000000000 */
[----:B------:R-:W-:Y:S01]  /*3bd0*/  LOP3.LUT R23, RZ, R23, RZ, 0x33, !PT ;  /* 0x00000017ff177212 */ /* 0x000fe200078e33ff */
[----:B------:R-:W-:Y:S01]  /*3be0*/  @!P0 IMAD.MOV R61, RZ, RZ, -R61 ;  /* 0x000000ffff3d8224 */ /* 0x000fe200078e0a3d */
[----:B------:R-:W-:-:S02]  /*3bf0*/  LOP3.LUT R0, R0, 0x3, RZ, 0xc0, !PT ;  /* 0x0000000300007812 */ /* 0x000fc400078ec0ff */
[----:B------:R-:W-:Y:S01]  /*3c00*/  ISETP.GE.U32.AND P6, PT, R20, 0x7fffffb1, PT ;  /* 0x7fffffb11400780c */ /* 0x000fe20003fc6070 */
[----:B------:R-:W-:Y:S01]  /*3c10*/  VIADD R20, R10, 0xfffffffe ;  /* 0xfffffffe0a147836 */ /* 0x000fe20000000000 */
[----:B------:R-:W-:Y:S02]  /*3c20*/  IADD3 R0, PT, PT, R0, R12, R7 ;  /* 0x0000000c00007210 */ /* 0x000fe40007ffe007 */
[C---:B------:R-:W-:Y:S02]  /*3c30*/  SEL R112, R23.reuse, R37, !P1 ;  /* 0x0000002517707207 */ /* 0x040fe40004800000 */
[----:B------:R-:W-:Y:S02]  /*3c40*/  LOP3.LUT R5, R0, 0xf, RZ, 0xc0, !PT ;  /* 0x0000000f00057812 */ /* 0x000fe400078ec0ff */
[----:B------:R-:W-:Y:S02]  /*3c50*/  ISETP.GE.U32.AND P0, PT, R20, 0x7fffffbf, PT ;  /* 0x7fffffbf1400780c */ /* 0x000fe40003f06070 */
[C---:B------:R-:W-:Y:S01]  /*3c60*/  SEL R141, R23.reuse, R141, !P1 ;  /* 0x0000008d178d7207 */ /* 0x040fe20004800000 */
[----:B------:R-:W-:Y:S01]  /*3c70*/  IMAD R4, R4, 0x10, R5 ;  /* 0x0000001004047824 */ /* 0x000fe200078e0205 */
[----:B------:R-:W-:-:S02]  /*3c80*/  SEL R146, R23, R146, !P1 ;  /* 0x0000009217927207 */ /* 0x000fc40004800000 */
[C---:B------:R-:W-:Y:S02]  /*3c90*/  SEL R147, R23.reuse, R147, !P1 ;  /* 0x0000009317937207 */ /* 0x040fe40004800000 */
[C---:B------:R-:W-:Y:S02]  /*3ca0*/  SEL R149, R23.reuse, R149, !P1 ;  /* 0x0000009517957207 */ /* 0x040fe40004800000 */
[C---:B------:R-:W-:Y:S02]  /*3cb0*/  SEL R150, R23.reuse, R150, !P1 ;  /* 0x0000009617967207 */ /* 0x040fe40004800000 */
[C---:B------:R-:W-:Y:S02]  /*3cc0*/  SEL R151, R23.reuse, R151, !P1 ;  /* 0x0000009717977207 */ /* 0x040fe40004800000 */
[C---:B------:R-:W-:Y:S02]  /*3cd0*/  SEL R152, R23.reuse, R152, !P1 ;  /* 0x0000009817987207 */ /* 0x040fe40004800000 */
        /* <DEDUP_REMOVED lines=55> */
[----:B------:R-:W-:Y:S02]  /*4050*/  SEL R37, R23, R65, !P1 ;  /* 0x0000004117257207 */ /* 0x000fe40004800000 */
[----:B------:R-:W-:Y:S01]  /*4060*/  @!P2 LOP3.LUT R2, RZ, R22, RZ, 0x33, !PT ;  /* 0x00000016ff02a212 */ /* 0x000fe200078e33ff */
[----:B--2-4-:R-:W-:Y:S06]  /*4070*/  BRA.U UP0, `(.L_x_5) ;  /* 0x0000000100187547 */ /* 0x014fec000b800000 */
[----:B------:R-:W-:Y:S01]  /*4080*/  ELECT P1, URZ, PT ;  /* 0x0000000000ff782f */ /* 0x000fe20003820000 */
[----:B------:R-:W-:Y:S01]  /*4090*/  IMAD.MOV.U32 R0, RZ, RZ, 0x1 ;  /* 0x00000001ff007424 */ /* 0x000fe200078e00ff */
[----:B------:R-:W-:Y:S01]  /*40a0*/  UMOV UR5, 0x40 ;  /* 0x0000004000057882 */ /* 0x000fe20000000000 */
[----:B------:R-:W-:Y:S01]  /*40b0*/  UVIRTCOUNT.DEALLOC.SMPOOL 0x80 ;  /* 0x000000800000784c */ /* 0x000fe20000000000 */
[----:B------:R-:W-:-:S09]  /*40c0*/  ULEA UR5, UR4, UR5, 0x18 ;  /* 0x0000000504057291 */ /* 0x000fd2000f8ec0ff */
[----:B------:R1:W-:Y:S03]  /*40d0*/  @P1 STS.U8 [UR5], R0 ;  /* 0x00000000ff001988 */ /* 0x0003e60008000005 */
.L_x_5:
[----:B------:R-:W-:Y:S01]  /*40e0*/  UIADD3 UR10, UPT, UPT, UR8, UR10, URZ ;  /* 0x0000000a080a7290 */ /* 0x000fe2000fffe0ff */
[----:B------:R-:W-:Y:S01]  /*40f0*/  IMAD R3, R2, R11, RZ ;  /* 0x0000000b02037224 */ /* 0x000fe200078e02ff */
[----:B------:R-:W-:Y:S01]  /*4100*/  VOTEU.ALL UP1, P3 ;  /* 0x0000000000ff7886 */ /* 0x000fe20001820000 */
[----:B------:R-:W-:Y:S01]  /*4110*/  UIADD3 UR11, UPT, UPT, UR9, 0x8000, URZ ;  /* 0x00008000090b7890 */ /* 0x000fe2000fffe0ff */
[----:B------:R-:W-:Y:S01]  /*4120*/  LOP3.LUT R5, R4, 0xff, RZ, 0xc0, !PT ;  /* 0x000000ff04057812 */ /* 0x000fe200078ec0ff */
[----:B------:R-:W-:Y:S01]  /*4130*/  VOTEU.ALL UP2, P3 ;  /* 0x0000000000ff7886 */ /* 0x000fe20001840000 */
[----:B------:R-:W-:Y:S01]  /*4140*/  IMAD.SHL.U32 R36, R3, 0x2, RZ ;  /* 0x0000000203247824 */ /* 0x000fe200078e00ff */
[----:B------:R-:W-:-:S04]  /*4150*/  @!UP1 UIADD3 UR4, UPT, UPT, -UR6, 0x100000, URZ ;  /* 0x0010000006049890 */ /* 0x000fc8000fffe1ff */
[----:B------:R-:W-:Y:S02]  /*4160*/  @!UP1 USHF.L.U32 UR5, UR4, 0xb, URZ ;  /* 0x0000000b04059899 */ /* 0x000fe400080006ff */
[----:B------:R-:W-:Y:S01]  /*4170*/  @!UP1 USHF.L.U32 UR4, UR4, 0x1, URZ ;  /* 0x0000000104049899 */ /* 0x000fe200080006ff */
[----:B------:R-:W-:Y:S01]  /*4180*/  IMAD R23, R52, 0x1e, RZ ;  /* 0x0000001e34177824 */ /* 0x000fe200078e02ff */
[----:B------:R-:W-:Y:S01]  /*4190*/  STTM.x128 tmem[UR10], RZ ;  /* 0x000000ff000079ed */ /* 0x000fe200083c000a */
[----:B------:R-:W2:Y:S02]  /*41a0*/  FENCE.VIEW.ASYNC.T ;  /* 0x00000000000073c6 */ /* 0x000ea40000000200 */
[----:B--2---:R-:W-:Y:S01]  /*41b0*/  BAR.SYNC.DEFER_BLOCKING 0x0 ;  /* 0x0000000000007b1d */ /* 0x004fe20000010000 */
[----:B------:R-:W-:Y:S01]  /*41c0*/  IMAD.IADD R8, R8, 0x1, R5 ;  /* 0x0000000108087824 */ /* 0x000fe200078e0205 */
[----:B------:R-:W-:Y:S01]  /*41d0*/  IADD3 R50, P1, PT, R36, UR12, RZ ;  /* 0x0000000c24327c10 */ /* 0x000fe2000ff3e0ff */
[C---:B-1----:R-:W-:Y:S01]  /*41e0*/  IMAD.SHL.U32 R0, R52.reuse, 0x2, RZ ;  /* 0x0000000234007824 */ /* 0x042fe200078e00ff */
[----:B------:R-:W-:Y:S01]  /*41f0*/  PRMT R201, RZ, 0x7610, R201 ;  /* 0x00007610ffc97816 */ /* 0x000fe200000000c9 */
[----:B------:R-:W-:Y:S01]  /*4200*/  IMAD R5, R52, 0xf, RZ ;  /* 0x0000000f34057824 */ /* 0x000fe200078e02ff */
[----:B------:R-:W-:-:S02]  /*4210*/  LEA.HI.X.SX32 R51, R3, UR13, 0x1, P1 ;  /* 0x0000000d03337c11 */ /* 0x000fc400088f0eff */
[----:B------:R-:W-:Y:S01]  /*4220*/  LOP3.LUT R11, R8, 0xffff, RZ, 0xc0, !PT ;  /* 0x0000ffff080b7812 */ /* 0x000fe200078ec0ff */
[----:B------:R-:W1:Y:S02]  /*4230*/  FENCE.VIEW.ASYNC.S ;  /* 0x00000000000073c6 */ /* 0x000e640000000000 */
[----:B-1----:R1:W2:Y:S02]  /*4240*/  @!UP2 SYNCS.EXCH.64 URZ, [UR11], UR4 ;  /* 0x000000040bffa5b2 */ /* 0x0022a40008000100 */
[----:B--2---:R-:W-:Y:S01]  /*4250*/  BAR.SYNC.DEFER_BLOCKING 0x0 ;  /* 0x0000000000007b1d */ /* 0x004fe20000010000 */
[-C--:B------:R-:W-:Y:S01]  /*4260*/  IADD3 R8, P1, PT, R23, R50.reuse, RZ ;  /* 0x0000003217087210 */ /* 0x080fe20007f3e0ff */
[----:B------:R-:W-:Y:S01]  /*4270*/  VIADD R2, R10, 0xfffffffd ;  /* 0xfffffffd0a027836 */ /* 0x000fe20000000000 */
[----:B------:R-:W-:Y:S02]  /*4280*/  IADD3 R4, P2, PT, R0, R50, RZ ;  /* 0x0000003200047210 */ /* 0x000fe40007f5e0ff */
[----:B------:R-:W-:-:S02]  /*4290*/  LEA.HI.X.SX32 R9, R5, R51, 0x1, P1 ;  /* 0x0000003305097211 */ /* 0x000fc400008f0eff */
[----:B------:R-:W-:Y:S02]  /*42a0*/  PRMT R206, RZ, 0x7610, R206 ;  /* 0x00007610ffce7816 */ /* 0x000fe400000000ce */
[C---:B------:R-:W-:Y:S02]  /*42b0*/  LEA.HI.X.SX32 R5, R52.reuse, R51, 0x1, P2 ;  /* 0x0000003334057211 */ /* 0x040fe400010f0eff */
[----:B------:R-:W-:Y:S02]  /*42c0*/  SHF.R.U32.HI R6, RZ, 0xe, R11 ;  /* 0x0000000eff067819 */ /* 0x000fe4000001160b */
[----:B------:R-:W-:Y:S01]  /*42d0*/  PRMT R191, RZ, 0x7610, R191 ;  /* 0x00007610ffbf7816 */ /* 0x000fe200000000bf */
[----:B------:R-:W-:Y:S01]  /*42e0*/  IMAD R25, R52, 0x22, RZ ;  /* 0x0000002234197824 */ /* 0x000fe200078e02ff */
[----:B------:R-:W-:Y:S01]  /*42f0*/  ISETP.GE.U32.AND P1, PT, R2, 0x7fffffbe, PT ;  /* 0x7fffffbe0200780c */ /* 0x000fe20003f26070 */
[----:B------:R-:W-:Y:S01]  /*4300*/  VIADD R2, R10, 0xfffffffb ;  /* 0xfffffffb0a027836 */ /* 0x000fe20000000000 */
[----:B------:R-:W-:Y:S01]  /*4310*/  LOP3.LUT P2, RZ, R6, 0x1, RZ, 0xc0, !PT ;  /* 0x0000000106ff7812 */ /* 0x000fe2000784c0ff */
[C---:B------:R-:W-:Y:S01]  /*4320*/  IMAD R13, R52.reuse, 0x11, RZ ;  /* 0x00000011340d7824 */ /* 0x040fe200078e02ff */
[----:B------:R-:W-:Y:S01]  /*4330*/  PRMT R205, RZ, 0x7610, R205 ;  /* 0x00007610ffcd7816 */ /* 0x000fe200000000cd */
[----:B------:R-:W-:-:S02]  /*4340*/  IMAD R39, R52, 0x24, RZ ;  /* 0x0000002434277824 */ /* 0x000fc400078e02ff */
[C---:B------:R-:W-:Y:S02]  /*4350*/  IMAD R45, R52.reuse, 0x12, RZ ;  /* 0x00000012342d7824 */ /* 0x040fe400078e02ff */
[C---:B------:R-:W-:Y:S01]  /*4360*/  IMAD.SHL.U32 R218, R52.reuse, 0x4, RZ ;  /* 0x0000000434da7824 */ /* 0x040fe200078e00ff */
[----:B0-----:R-:W5:Y:S01]  /*4370*/  @!P0 LDG.E.U16 R206, desc[UR22][R4.64] ;  /* 0x0000001604ce8981 */ /* 0x001f62000c1e1500 */
[CC--:B------:R-:W-:Y:S01]  /*4380*/  LEA R6, P0, R52.reuse, R50.reuse, 0x2 ;  /* 0x0000003234067211 */ /* 0x0c0fe200078010ff */
[----:B------:R-:W-:Y:S01]  /*4390*/  IMAD R29, R52, 0x26, RZ ;  /* 0x00000026341d7824 */ /* 0x000fe200078e02ff */
[----:B------:R-:W-:Y:S01]  /*43a0*/  PRMT R12, RZ, 0x7610, R12 ;  /* 0x00007610ff0c7816 */ /* 0x000fe2000000000c */
[----:B------:R-:W5:Y:S01]  /*43b0*/  @!P5 LDG.E.U16 R201, desc[UR22][R50.64] ;  /* 0x0000001632c9d981 */ /* 0x000f62000c1e1500 */
[----:B------:R-:W-:Y:S02]  /*43c0*/  IADD3 R14, P5, PT, R25, R50, RZ ;  /* 0x00000032190e7210 */ /* 0x000fe40007fbe0ff */
[----:B------:R-:W-:Y:S01]  /*43d0*/  PRMT R197, RZ, 0x7610, R197 ;  /* 0x00007610ffc57816 */ /* 0x000fe200000000c5 */
[----:B------:R0:W5:Y:S01]  /*43e0*/  @!P6 LDG.E.U16 R191, desc[UR22][R8.64] ;  /* 0x0000001608bfe981 */ /* 0x000162000c1e1500 */
[----:B------:R-:W-:-:S02]  /*43f0*/  LEA.HI.X.SX32 R7, R0, R51, 0x1, P0 ;  /* 0x0000003300077211 */ /* 0x000fc400000f0eff */
[----:B------:R-:W-:Y:S01]  /*4400*/  PRMT R190, RZ, 0x7610, R190 ;  /* 0x00007610ffbe7816 */ /* 0x000fe200000000be */
[----:B------:R-:W-:Y:S01]  /*4410*/  IMAD R27, R52, 0x28, RZ ;  /* 0x00000028341b7824 */ /* 0x000fe200078e02ff */
[----:B------:R-:W-:Y:S01]  /*4420*/  ISETP.GE.U32.AND P6, PT, R2, 0x7fffffbc, PT ;  /* 0x7fffffbc0200780c */ /* 0x000fe20003fc6070 */
[----:B------:R2:W5:Y:S01]  /*4430*/  @!P1 LDG.E.U16 R205, desc[UR22][R6.64] ;  /* 0x0000001606cd9981 */ /* 0x000562000c1e1500 */
[----:B------:R-:W-:Y:S01]  /*4440*/  SHF.R.U32.HI R2, RZ, 0xd, R11 ;  /* 0x0000000dff027819 */ /* 0x000fe2000001160b */
[C---:B------:R-:W-:Y:S01]  /*4450*/  IMAD R222, R52.reuse, 0xa, RZ ;  /* 0x0000000a34de7824 */ /* 0x040fe200078e02ff */
[----:B------:R-:W-:Y:S02]  /*4460*/  LEA.HI.X.SX32 R15, R13, R51, 0x1, P5 ;  /* 0x000000330d0f7211 */ /* 0x000fe400028f0eff */
[----:B------:R-:W-:Y:S01]  /*4470*/  PRMT R195, RZ, 0x7610, R195 ;  /* 0x00007610ffc37816 */ /* 0x000fe200000000c3 */
[----:B------:R-:W-:Y:S01]  /*4480*/  IMAD R43, R52, 0x2a, RZ ;  /* 0x0000002a342b7824 */ /* 0x000fe200078e02ff */
[----:B------:R-:W-:-:S02]  /*4490*/  LOP3.LUT P5, RZ, R2, 0x1, RZ, 0xc0, !PT ;  /* 0x0000000102ff7812 */ /* 0x000fc400078ac0ff */
[----:B------:R-:W-:Y:S01]  /*44a0*/  PRMT R189, RZ, 0x7610, R189 ;  /* 0x00007610ffbd7816 */ /* 0x000fe200000000bd */
[C---:B------:R-:W-:Y:S01]  /*44b0*/  IMAD R67, R52.reuse, 0x2c, RZ ;  /* 0x0000002c34437824 */ /* 0x040fe200078e02ff */
[----:B0-----:R-:W-:Y:S01]  /*44c0*/  IADD3 R8, P1, PT, R39, R50, RZ ;  /* 0x0000003227087210 */ /* 0x001fe20007f3e0ff */
[C---:B------:R-:W-:Y:S01]  /*44d0*/  IMAD R221, R52.reuse, 0x5, RZ ;  /* 0x0000000534dd7824 */ /* 0x040fe200078e02ff */
[----:B------:R-:W-:Y:S01]  /*44e0*/  SHF.R.U32.HI R13, RZ, 0xc, R11 ;  /* 0x0000000cff0d7819 */ /* 0x000fe2000001160b */
[C---:B------:R-:W-:Y:S01]  /*44f0*/  IMAD R47, R52.reuse, 0x16, RZ ;  /* 0x00000016342f7824 */ /* 0x040fe200078e02ff */
[----:B------:R-:W-:Y:S02]  /*4500*/  LEA.HI.X.SX32 R9, R45, R51, 0x1, P1 ;  /* 0x000000332d097211 */ /* 0x000fe400008f0eff */
[----:B------:R-:W-:Y:S01]  /*4510*/  PRMT R200, RZ, 0x7610, R200 ;  /* 0x00007610ffc87816 */ /* 0x000fe200000000c8 */
[----:B------:R-:W-:Y:S01]  /*4520*/  IMAD R41, R52, 0x2e, RZ ;  /* 0x0000002e34297824 */ /* 0x000fe200078e02ff */
[----:B------:R-:W-:-:S02]  /*4530*/  LOP3.LUT P1, RZ, R13, 0x1, RZ, 0xc0, !PT ;  /* 0x000000010dff7812 */ /* 0x000fc4000782c0ff */
[----:B------:R-:W-:Y:S01]  /*4540*/  PRMT R63, RZ, 0x7610, R63 ;  /* 0x00007610ff3f7816 */ /* 0x000fe2000000003f */
[----:B------:R-:W-:Y:S01]  /*4550*/  IMAD R19, R52, 0x18, RZ ;  /* 0x0000001834137824 */ /* 0x000fe200078e02ff */
[----:B------:R-:W-:Y:S01]  /*4560*/  PRMT R13, RZ, 0x7610, R13 ;  /* 0x00007610ff0d7816 */ /* 0x000fe2000000000d */
[----:B------:R-:W-:Y:S01]  /*4570*/  VIADD R2, R10, 0xfffffff5 ;  /* 0xfffffff50a027836 */ /* 0x000fe20000000000 */
[C---:B------:R-:W-:Y:S01]  /*4580*/  LEA R4, P0, R52.reuse, R50, 0x3 ;  /* 0x0000003234047211 */ /* 0x040fe200078018ff */
[C---:B--2---:R-:W-:Y:S01]  /*4590*/  IMAD R7, R52.reuse, 0x13, RZ ;  /* 0x0000001334077824 */ /* 0x044fe200078e02ff */
[----:B------:R0:W5:Y:S01]  /*45a0*/  @P2 LDG.E.U16 R12, desc[UR22][R14.64] ;  /* 0x000000160e0c2981 */ /* 0x000162000c1e1500 */
[----:B------:R-:W-:Y:S01]  /*45b0*/  SHF.R.U32.HI R18, RZ, 0x8, R11 ;  /* 0x00000008ff127819 */ /* 0x000fe2000001160b */
[----:B------:R-:W-:Y:S01]  /*45c0*/  IMAD R219, R52, 0xc, RZ ;  /* 0x0000000c34db7824 */ /* 0x000fe200078e02ff */
[----:B------:R-:W-:Y:S01]  /*45d0*/  LEA.HI.X.SX32 R5, R218, R51, 0x1, P0 ;  /* 0x00000033da057211 */ /* 0x000fe200000f0eff */
[----:B------:R-:W5:Y:S01]  /*45e0*/  @P5 LDG.E.U16 R13, desc[UR22][R8.64] ;  /* 0x00000016080d5981 */ /* 0x000f62000c1e1500 */
[----:B------:R-:W-:-:S02]  /*45f0*/  ISETP.GE.U32.AND P0, PT, R2, 0x7fffffb6, PT ;  /* 0x7fffffb60200780c */ /* 0x000fc40003f06070 */
[----:B------:R-:W-:Y:S01]  /*4600*/  PRMT R192, RZ, 0x7610, R192 ;  /* 0x00007610ffc07816 */ /* 0x000fe200000000c0 */
[----:B------:R2:W5:Y:S01]  /*4610*/  @!P6 LDG.E.U16 R197, desc[UR22][R4.64] ;  /* 0x0000001604c5e981 */ /* 0x000562000c1e1500 */
[-C--:B------:R-:W-:Y:S01]  /*4620*/  IADD3 R6, P5, PT, R29, R50.reuse, RZ ;  /* 0x000000321d067210 */ /* 0x080fe20007fbe0ff */
[C---:B------:R-:W-:Y:S01]  /*4630*/  IMAD R31, R52.reuse, 0x30, RZ ;  /* 0x00000030341f7824 */ /* 0x040fe200078e02ff */
[--C-:B------:R-:W-:Y:S01]  /*4640*/  SHF.R.U32.HI R2, RZ, 0xb, R11.reuse ;  /* 0x0000000bff027819 */ /* 0x100fe2000001160b */
[C---:B0-----:R-:W-:Y:S01]  /*4650*/  IMAD R15, R52.reuse, 0x14, RZ ;  /* 0x00000014340f7824 */ /* 0x041fe200078e02ff */
[----:B------:R-:W-:Y:S02]  /*4660*/  LEA.HI.X.SX32 R7, R7, R51, 0x1, P5 ;  /* 0x0000003307077211 */ /* 0x000fe400028f0eff */
[----:B------:R-:W-:Y:S01]  /*4670*/  PRMT R188, RZ, 0x7610, R188 ;  /* 0x00007610ffbc7816 */ /* 0x000fe200000000bc */
[----:B------:R-:W-:Y:S01]  /*4680*/  IMAD R33, R52, 0x32, RZ ;  /* 0x0000003234217824 */ /* 0x000fe200078e02ff */
[----:B------:R-:W-:Y:S01]  /*4690*/  LOP3.LUT P2, RZ, R2, 0x1, RZ, 0xc0, !PT ;  /* 0x0000000102ff7812 */ /* 0x000fe2000784c0ff */
[----:B------:R0:W5:Y:S01]  /*46a0*/  @P1 LDG.E.U16 R190, desc[UR22][R6.64] ;  /* 0x0000001606be1981 */ /* 0x000162000c1e1500 */
[----:B------:R-:W-:Y:S01]  /*46b0*/  SHF.R.U32.HI R2, RZ, 0xf, R11 ;  /* 0x0000000fff027819 */ /* 0x000fe2000001160b */
[C---:B------:R-:W-:Y:S01]  /*46c0*/  IMAD R224, R52.reuse, 0x6, RZ ;  /* 0x0000000634e07824 */ /* 0x040fe200078e02ff */
[-C--:B--2---:R-:W-:Y:S01]  /*46d0*/  IADD3 R4, P5, PT, R15, R50.reuse, RZ ;  /* 0x000000320f047210 */ /* 0x084fe20007fbe0ff */
[----:B------:R-:W-:Y:S01]  /*46e0*/  IMAD R215, R52, 0x3, RZ ;  /* 0x0000000334d77824 */ /* 0x000fe200078e02ff */
[----:B------:R-:W-:-:S02]  /*46f0*/  IADD3 R8, P6, PT, R27, R50, RZ ;  /* 0x000000321b087210 */ /* 0x000fc40007fde0ff */
[----:B------:R-:W-:Y:S01]  /*4700*/  PRMT R199, RZ, 0x7610, R199 ;  /* 0x00007610ffc77816 */ /* 0x000fe200000000c7 */
[----:B------:R-:W-:Y:S01]  /*4710*/  IMAD R35, R52, 0x36, RZ ;  /* 0x0000003634237824 */ /* 0x000fe200078e02ff */
[----:B------:R-:W-:Y:S02]  /*4720*/  LOP3.LUT P1, RZ, R2, 0x1, RZ, 0xc0, !PT ;  /* 0x0000000102ff7812 */ /* 0x000fe4000782c0ff */
[----:B------:R-:W-:Y:S01]  /*4730*/  PRMT R208, RZ, 0x7610, R208 ;  /* 0x00007610ffd07816 */ /* 0x000fe200000000d0 */
[C---:B------:R-:W-:Y:S01]  /*4740*/  IMAD R65, R52.reuse, 0x34, RZ ;  /* 0x0000003434417824 */ /* 0x040fe200078e02ff */
[----:B------:R-:W-:Y:S01]  /*4750*/  SHF.R.U32.HI R2, RZ, 0xa, R11 ;  /* 0x0000000aff027819 */ /* 0x000fe2000001160b */
[----:B------:R-:W-:Y:S01]  /*4760*/  IMAD R21, R52, 0x1b, RZ ;  /* 0x0000001b34157824 */ /* 0x000fe200078e02ff */
[-C--:B------:R-:W-:Y:S02]  /*4770*/  LEA.HI.X.SX32 R5, R222, R51.reuse, 0x1, P5 ;  /* 0x00000033de057211 */ /* 0x080fe400028f0eff */
[----:B------:R-:W-:Y:S01]  /*4780*/  PRMT R62, RZ, 0x7610, R62 ;  /* 0x00007610ff3e7816 */ /* 0x000fe2000000003e */
[----:B------:R-:W-:Y:S01]  /*4790*/  IMAD R216, R52, 0xe, RZ ;  /* 0x0000000e34d87824 */ /* 0x000fe200078e02ff */
[----:B------:R-:W-:Y:S01]  /*47a0*/  LEA.HI.X.SX32 R9, R15, R51, 0x1, P6 ;  /* 0x000000330f097211 */ /* 0x000fe200030f0eff */
[----:B------:R2:W5:Y:S01]  /*47b0*/  @!P0 LDG.E.U16 R195, desc[UR22][R4.64] ;  /* 0x0000001604c38981 */ /* 0x000562000c1e1500 */
[----:B------:R-:W-:-:S02]  /*47c0*/  PRMT R14, RZ, 0x7610, R14 ;  /* 0x00007610ff0e7816 */ /* 0x000fc4000000000e */
[----:B------:R-:W-:Y:S01]  /*47d0*/  PRMT R57, RZ, 0x7610, R57 ;  /* 0x00007610ff397816 */ /* 0x000fe20000000039 */
[----:B------:R-:W-:Y:S01]  /*47e0*/  IMAD R49, R52, 0x1c, RZ ;  /* 0x0000001c34317824 */ /* 0x000fe200078e02ff */
[----:B------:R-:W-:Y:S01]  /*47f0*/  LOP3.LUT P6, RZ, R2, 0x1, RZ, 0xc0, !PT ;  /* 0x0000000102ff7812 */ /* 0x000fe200078cc0ff */
[----:B------:R-:W-:Y:S01]  /*4800*/  VIADD R2, R10, 0xfffffffa ;  /* 0xfffffffa0a027836 */ /* 0x000fe20000000000 */
[----:B------:R3:W5:Y:S01]  /*4810*/  @P2 LDG.E.U16 R14, desc[UR22][R8.64] ;  /* 0x00000016080e2981 */ /* 0x000762000c1e1500 */
[C---:B0-----:R-:W-:Y:S01]  /*4820*/  IMAD.SHL.U32 R7, R52.reuse, 0x10, RZ ;  /* 0x0000001034077824 */ /* 0x041fe200078e00ff */
[CC--:B------:R-:W-:Y:S01]  /*4830*/  LEA R6, P0, R52.reuse, R50.reuse, 0x5 ;  /* 0x0000003234067211 */ /* 0x0c0fe200078028ff */
[C---:B------:R-:W-:Y:S01]  /*4840*/  IMAD R15, R52.reuse, 0x15, RZ ;  /* 0x00000015340f7824 */ /* 0x040fe200078e02ff */
[----:B------:R-:W-:Y:S01]  /*4850*/  IADD3 R16, P5, PT, R43, R50, RZ ;  /* 0x000000322b107210 */ /* 0x000fe20007fbe0ff */
[----:B------:R-:W-:Y:S01]  /*4860*/  IMAD R225, R52, 0x7, RZ ;  /* 0x0000000734e17824 */ /* 0x000fe200078e02ff */
[----:B------:R-:W-:-:S02]  /*4870*/  ISETP.GE.U32.AND P2, PT, R2, 0x7fffffbb, PT ;  /* 0x7fffffbb0200780c */ /* 0x000fc40003f46070 */
[----:B------:R-:W-:Y:S01]  /*4880*/  PRMT R204, RZ, 0x7610, R204 ;  /* 0x00007610ffcc7816 */ /* 0x000fe200000000cc */
[C---:B------:R-:W-:Y:S01]  /*4890*/  IMAD R61, R52.reuse, 0x38, RZ ;  /* 0x00000038343d7824 */ /* 0x040fe200078e02ff */
[----:B------:R-:W-:Y:S02]  /*48a0*/  SHF.R.U32.HI R2, RZ, 0x9, R11 ;  /* 0x00000009ff027819 */ /* 0x000fe4000001160b */
[----:B------:R-:W-:Y:S01]  /*48b0*/  PRMT R194, RZ, 0x7610, R194 ;  /* 0x00007610ffc27816 */ /* 0x000fe200000000c2 */
[C---:B------:R-:W-:Y:S01]  /*48c0*/  IMAD R59, R52.reuse, 0x3a, RZ ;  /* 0x0000003a343b7824 */ /* 0x040fe200078e02ff */
[-C--:B------:R-:W-:Y:S02]  /*48d0*/  LEA.HI.X.SX32 R7, R7, R51.reuse, 0x1, P0 ;  /* 0x0000003307077211 */ /* 0x080fe400000f0eff */
[----:B------:R-:W-:Y:S01]  /*48e0*/  PRMT R55, RZ, 0x7610, R55 ;  /* 0x00007610ff377816 */ /* 0x000fe20000000037 */
[----:B------:R-:W-:Y:S01]  /*48f0*/  IMAD R223, R52, 0x9, RZ ;  /* 0x0000000934df7824 */ /* 0x000fe200078e02ff */
[----:B------:R-:W-:Y:S01]  /*4900*/  LEA.HI.X.SX32 R17, R15, R51, 0x1, P5 ;  /* 0x000000330f117211 */ /* 0x000fe200028f0eff */
[----:B------:R0:W5:Y:S01]  /*4910*/  @P1 LDG.E.U16 R189, desc[UR22][R6.64] ;  /* 0x0000001606bd1981 */ /* 0x000162000c1e1500 */
[----:B------:R-:W-:-:S02]  /*4920*/  LOP3.LUT P5, RZ, R2, 0x1, RZ, 0xc0, !PT ;  /* 0x0000000102ff7812 */ /* 0x000fc400078ac0ff */
[----:B------:R-:W-:Y:S01]  /*4930*/  PRMT R196, RZ, 0x7610, R196 ;  /* 0x00007610ffc47816 */ /* 0x000fe200000000c4 */
[----:B------:R-:W-:Y:S01]  /*4940*/  IMAD R220, R52, 0xb, RZ ;  /* 0x0000000b34dc7824 */ /* 0x000fe200078e02ff */
[-C--:B--2---:R-:W-:Y:S01]  /*4950*/  IADD3 R4, P0, PT, R222, R50.reuse, RZ ;  /* 0x00000032de047210 */ /* 0x084fe20007f1e0ff */
[C---:B------:R-:W-:Y:S01]  /*4960*/  VIADD R2, R10.reuse, 0xfffffff3 ;  /* 0xfffffff30a027836 */ /* 0x040fe20000000000 */
[----:B---3--:R-:W-:Y:S02]  /*4970*/  IADD3 R8, P1, PT, R67, R50, RZ ;  /* 0x0000003243087210 */ /* 0x008fe40007f3e0ff */
[----:B------:R-:W-:Y:S01]  /*4980*/  PRMT R198, RZ, 0x7610, R198 ;  /* 0x00007610ffc67816 */ /* 0x000fe200000000c6 */
[C---:B------:R-:W-:Y:S01]  /*4990*/  VIADD R24, R10.reuse, 0xffffffd6 ;  /* 0xffffffd60a187836 */ /* 0x040fe20000000000 */
[----:B------:R-:W-:Y:S01]  /*49a0*/  PRMT R15, RZ, 0x7610, R15 ;  /* 0x00007610ff0f7816 */ /* 0x000fe2000000000f */
[----:B------:R-:W-:Y:S01]  /*49b0*/  VIADD R26, R10, 0xffffffd2 ;  /* 0xffffffd20a1a7836 */ /* 0x000fe20000000000 */
[-C--:B------:R-:W-:Y:S01]  /*49c0*/  LEA.HI.X.SX32 R5, R221, R51.reuse, 0x1, P0 ;  /* 0x00000033dd057211 */ /* 0x080fe200000f0eff */
[C---:B------:R-:W-:Y:S01]  /*49d0*/  IMAD R93, R52.reuse, 0x42, RZ ;  /* 0x00000042345d7824 */ /* 0x040fe200078e02ff */
[----:B------:R-:W-:Y:S01]  /*49e0*/  LEA.HI.X.SX32 R9, R47, R51, 0x1, P1 ;  /* 0x000000332f097211 */ /* 0x000fe200008f0eff */
[----:B------:R-:W-:Y:S01]  /*49f0*/  IMAD R81, R52, 0x21, RZ ;  /* 0x0000002134517824 */ /* 0x000fe200078e02ff */
[----:B------:R-:W-:Y:S01]  /*4a00*/  ISETP.GE.U32.AND P0, PT, R2, 0x7fffffb4, PT ;  /* 0x7fffffb40200780c */ /* 0x000fe20003f06070 */
[----:B------:R2:W5:Y:S01]  /*4a10*/  @P6 LDG.E.U16 R15, desc[UR22][R16.64] ;  /* 0x00000016100f6981 */ /* 0x000562000c1e1500 */
[----:B------:R-:W-:Y:S01]  /*4a20*/  LOP3.LUT P1, RZ, R18, 0x1, RZ, 0xc0, !PT ;  /* 0x0000000112ff7812 */ /* 0x000fe2000782c0ff */
[C---:B0-----:R-:W-:Y:S01]  /*4a30*/  IMAD R7, R52.reuse, 0x17, RZ ;  /* 0x0000001734077824 */ /* 0x041fe200078e02ff */
[--C-:B------:R-:W-:Y:S01]  /*4a40*/  SHF.R.U32.HI R20, RZ, 0x5, R11.reuse ;  /* 0x00000005ff147819 */ /* 0x100fe2000001160b */
[----:B------:R0:W5:Y:S01]  /*4a50*/  @!P2 LDG.E.U16 R200, desc[UR22][R4.64] ;  /* 0x0000001604c8a981 */ /* 0x000162000c1e1500 */
[----:B------:R-:W-:Y:S01]  /*4a60*/  SHF.R.U32.HI R18, RZ, 0x7, R11 ;  /* 0x00000007ff127819 */ /* 0x000fe2000001160b */
[----:B------:R-:W-:-:S02]  /*4a70*/  IMAD R89, R52, 0x44, RZ ;  /* 0x0000004434597824 */ /* 0x000fc400078e02ff */
[C---:B------:R-:W-:Y:S01]  /*4a80*/  IMAD R91, R52.reuse, 0x46, RZ ;  /* 0x00000046345b7824 */ /* 0x040fe200078e02ff */
[----:B------:R3:W5:Y:S01]  /*4a90*/  @P5 LDG.E.U16 R63, desc[UR22][R8.64] ;  /* 0x00000016083f5981 */ /* 0x000762000c1e1500 */
[-C--:B--2---:R-:W-:Y:S01]  /*4aa0*/  IADD3 R16, P2, PT, R41, R50.reuse, RZ ;  /* 0x0000003229107210 */ /* 0x084fe20007f5e0ff */
[C---:B------:R-:W-:Y:S01]  /*4ab0*/  IMAD R83, R52.reuse, 0x23, RZ ;  /* 0x0000002334537824 */ /* 0x040fe200078e02ff */
[----:B------:R-:W-:Y:S01]  /*4ac0*/  IADD3 R6, P5, PT, R19, R50, RZ ;  /* 0x0000003213067210 */ /* 0x000fe20007fbe0ff */
[C---:B------:R-:W-:Y:S01]  /*4ad0*/  IMAD R169, R52.reuse, 0x48, RZ ;  /* 0x0000004834a97824 */ /* 0x040fe200078e02ff */
[----:B------:R-:W-:Y:S01]  /*4ae0*/  SHF.R.U32.HI R2, RZ, 0x6, R11 ;  /* 0x00000006ff027819 */ /* 0x000fe2000001160b */
[C---:B------:R-:W-:Y:S01]  /*4af0*/  IMAD R171, R52.reuse, 0x4a, RZ ;  /* 0x0000004a34ab7824 */ /* 0x040fe200078e02ff */
[-C--:B------:R-:W-:Y:S01]  /*4b00*/  LEA.HI.X.SX32 R17, R7, R51.reuse, 0x1, P2 ;  /* 0x0000003307117211 */ /* 0x080fe200010f0eff */
[C---:B------:R-:W-:Y:S01]  /*4b10*/  IMAD R85, R52.reuse, 0x25, RZ ;  /* 0x0000002534557824 */ /* 0x040fe200078e02ff */
[----:B------:R-:W-:Y:S01]  /*4b20*/  LEA.HI.X.SX32 R7, R219, R51, 0x1, P5 ;  /* 0x00000033db077211 */ /* 0x000fe200028f0eff */
[----:B------:R-:W-:Y:S01]  /*4b30*/  IMAD R173, R52, 0x4c, RZ ;  /* 0x0000004c34ad7824 */ /* 0x000fe200078e02ff */
[----:B------:R-:W-:Y:S01]  /*4b40*/  LOP3.LUT P5, RZ, R18, 0x1, RZ, 0xc0, !PT ;  /* 0x0000000112ff7812 */ /* 0x000fe200078ac0ff */
[----:B------:R2:W5:Y:S01]  /*4b50*/  @P1 LDG.E.U16 R188, desc[UR22][R16.64] ;  /* 0x0000001610bc1981 */ /* 0x000562000c1e1500 */
[----:B------:R-:W-:Y:S01]  /*4b60*/  LOP3.LUT P2, RZ, R2, 0x1, RZ, 0xc0, !PT ;  /* 0x0000000102ff7812 */ /* 0x000fe2000784c0ff */
[----:B0-----:R-:W-:-:S02]  /*4b70*/  IMAD R5, R52, 0x19, RZ ;  /* 0x0000001934057824 */ /* 0x001fc400078e02ff */
[----:B------:R-:W-:Y:S01]  /*4b80*/  IMAD R175, R52, 0x4e, RZ ;  /* 0x0000004e34af7824 */ /* 0x000fe200078e02ff */
[----:B------:R0:W5:Y:S01]  /*4b90*/  @!P0 LDG.E.U16 R192, desc[UR22][R6.64] ;  /* 0x0000001606c08981 */ /* 0x000162000c1e1500 */
[-C--:B---3--:R-:W-:Y:S01]  /*4ba0*/  IADD3 R8, P0, PT, R31, R50.reuse, RZ ;  /* 0x000000321f087210 */ /* 0x088fe20007f1e0ff */
[C---:B------:R-:W-:Y:S01]  /*4bb0*/  VIADD R4, R10.reuse, 0xfffffff9 ;  /* 0xfffffff90a047836 */ /* 0x040fe20000000000 */
[-C--:B------:R-:W-:Y:S01]  /*4bc0*/  IADD3 R18, P1, PT, R33, R50.reuse, RZ ;  /* 0x0000003221127210 */ /* 0x080fe20007f3e0ff */
[----:B------:R-:W-:Y:S01]  /*4bd0*/  VIADD R2, R10, 0xfffffffc ;  /* 0xfffffffc0a027836 */ /* 0x000fe20000000000 */
[----:B--2---:R-:W-:Y:S01]  /*4be0*/  PRMT R16, RZ, 0x7610, R16 ;  /* 0x00007610ff107816 */ /* 0x004fe20000000010 */
[C---:B------:R-:W-:Y:S01]  /*4bf0*/  IMAD R87, R52.reuse, 0x27, RZ ;  /* 0x0000002734577824 */ /* 0x040fe200078e02ff */
[-C--:B------:R-:W-:Y:S01]  /*4c00*/  LEA.HI.X.SX32 R9, R19, R51.reuse, 0x1, P0 ;  /* 0x0000003313097211 */ /* 0x080fe200000f0eff */
[C---:B------:R-:W-:Y:S01]  /*4c10*/  IMAD R177, R52.reuse, 0x50, RZ ;  /* 0x0000005034b17824 */ /* 0x040fe200078e02ff */
[----:B------:R-:W-:Y:S01]  /*4c20*/  PRMT R17, RZ, 0x7610, R17 ;  /* 0x00007610ff117816 */ /* 0x000fe20000000011 */
[----:B------:R-:W-:Y:S01]  /*4c30*/  IMAD R217, R52, 0xd, RZ ;  /* 0x0000000d34d97824 */ /* 0x000fe200078e02ff */
[----:B------:R-:W-:Y:S01]  /*4c40*/  LEA.HI.X.SX32 R19, R5, R51, 0x1, P1 ;  /* 0x0000003305137211 */ /* 0x000fe200008f0eff */
[----:B------:R-:W5:Y:S01]  /*4c50*/  @P5 LDG.E.U16 R16, desc[UR22][R8.64] ;  /* 0x0000001608105981 */ /* 0x000f62000c1e1500 */
[----:B------:R-:W-:Y:S01]  /*4c60*/  ISETP.GE.U32.AND P1, PT, R4, 0x7fffffba, PT ;  /* 0x7fffffba0400780c */ /* 0x000fe20003f26070 */
[----:B------:R-:W-:Y:S01]  /*4c70*/  IMAD.SHL.U32 R226, R52, 0x8, RZ ;  /* 0x0000000834e27824 */ /* 0x000fe200078e00ff */
[----:B------:R-:W-:Y:S01]  /*4c80*/  ISETP.GE.U32.AND P0, PT, R2, 0x7fffffbd, PT ;  /* 0x7fffffbd0200780c */ /* 0x000fe20003f06070 */
[----:B------:R2:W5:Y:S01]  /*4c90*/  @P2 LDG.E.U16 R17, desc[UR22][R18.64] ;  /* 0x0000001612112981 */ /* 0x000562000c1e1500 */
[-C--:B0-----:R-:W-:Y:S01]  /*4ca0*/  IADD3 R6, P5, PT, R219, R50.reuse, RZ ;  /* 0x00000032db067210 */ /* 0x081fe20007fbe0ff */
[----:B-1----:R-:W0:Y:S01]  /*4cb0*/  LDCU UR4, c[0x0][0x3b0] ;  /* 0x00007600ff0477ac */ /* 0x002e220008000800 */
[----:B------:R-:W-:-:S02]  /*4cc0*/  IADD3 R4, P2, PT, R224, R50, RZ ;  /* 0x00000032e0047210 */ /* 0x000fc40007f5e0ff */
[----:B------:R-:W-:Y:S02]  /*4cd0*/  SHF.R.U32.HI R2, RZ, 0x4, R11 ;  /* 0x00000004ff027819 */ /* 0x000fe4000001160b */
[-C--:B------:R-:W-:Y:S02]  /*4ce0*/  LEA.HI.X.SX32 R7, R224, R51.reuse, 0x1, P5 ;  /* 0x00000033e0077211 */ /* 0x080fe400028f0eff */
[-C--:B------:R-:W-:Y:S02]  /*4cf0*/  LEA.HI.X.SX32 R5, R215, R51.reuse, 0x1, P2 ;  /* 0x00000033d7057211 */ /* 0x080fe400010f0eff */
[----:B------:R-:W-:Y:S01]  /*4d00*/  LOP3.LUT P2, RZ, R2, 0x1, RZ, 0xc0, !PT ;  /* 0x0000000102ff7812 */ /* 0x000fe2000784c0ff */
[----:B------:R1:W5:Y:S01]  /*4d10*/  @!P1 LDG.E.U16 R199, desc[UR22][R6.64] ;  /* 0x0000001606c79981 */ /* 0x000362000c1e1500 */
[----:B------:R-:W-:Y:S01]  /*4d20*/  LOP3.LUT P5, RZ, R20, 0x1, RZ, 0xc0, !PT ;  /* 0x0000000114ff7812 */ /* 0x000fe200078ac0ff */
[----:B--2---:R-:W-:Y:S01]  /*4d30*/  IMAD R19, R52, 0x1a, RZ ;  /* 0x0000001a34137824 */ /* 0x004fe200078e02ff */
[-C--:B------:R-:W-:Y:S01]  /*4d40*/  IADD3 R20, P1, PT, R35, R50.reuse, RZ ;  /* 0x0000003223147210 */ /* 0x080fe20007f3e0ff */
[----:B------:R2:W5:Y:S01]  /*4d50*/  @!P0 LDG.E.U16 R208, desc[UR22][R4.64] ;  /* 0x0000001604d08981 */ /* 0x000562000c1e1500 */
[C---:B------:R-:W-:Y:S01]  /*4d60*/  VIADD R2, R10.reuse, 0xfffffff8 ;  /* 0xfffffff80a027836 */ /* 0x040fe20000000000 */
[----:B------:R-:W-:Y:S01]  /*4d70*/  IADD3 R8, P0, PT, R65, R50, RZ ;  /* 0x0000003241087210 */ /* 0x000fe20007f1e0ff */
[----:B------:R-:W-:Y:S01]  /*4d80*/  VIADD R18, R10, 0xfffffff1 ;  /* 0xfffffff10a127836 */ /* 0x000fe20000000000 */
[----:B------:R-:W-:-:S02]  /*4d90*/  LEA.HI.X.SX32 R21, R21, R51, 0x1, P1 ;  /* 0x0000003315157211 */ /* 0x000fc400008f0eff */
[----:B------:R-:W-:Y:S02]  /*4da0*/  LEA.HI.X.SX32 R9, R19, R51, 0x1, P0 ;  /* 0x0000003313097211 */ /* 0x000fe400000f0eff */
[----:B------:R-:W-:Y:S01]  /*4db0*/  ISETP.GE.U32.AND P0, PT, R2, 0x7fffffb9, PT ;  /* 0x7fffffb90200780c */ /* 0x000fe20003f06070 */
[----:B------:R-:W5:Y:S01]  /*4dc0*/  @P2 LDG.E.U16 R62, desc[UR22][R20.64] ;  /* 0x00000016143e2981 */ /* 0x000f62000c1e1500 */
[----:B------:R-:W-:Y:S02]  /*4dd0*/  ISETP.GE.U32.AND P1, PT, R18, 0x7fffffb2, PT ;  /* 0x7fffffb21200780c */ /* 0x000fe40003f26070 */
[-C--:B-1----:R-:W-:Y:S01]  /*4de0*/  IADD3 R6, P2, PT, R216, R50.reuse, RZ ;  /* 0x00000032d8067210 */ /* 0x082fe20007f5e0ff */
[----:B------:R1:W5:Y:S01]  /*4df0*/  @P5 LDG.E.U16 R57, desc[UR22][R8.64] ;  /* 0x0000001608395981 */ /* 0x000362000c1e1500 */
[----:B--2---:R-:W-:Y:S02]  /*4e00*/  IADD3 R4, P5, PT, R49, R50, RZ ;  /* 0x0000003231047210 */ /* 0x004fe40007fbe0ff */
[----:B------:R-:W-:-:S02]  /*4e10*/  SHF.R.U32.HI R2, RZ, 0x2, R11 ;  /* 0x00000002ff027819 */ /* 0x000fc4000001160b */
[-C--:B------:R-:W-:Y:S02]  /*4e20*/  LEA.HI.X.SX32 R7, R225, R51.reuse, 0x1, P2 ;  /* 0x00000033e1077211 */ /* 0x080fe400010f0eff */
[----:B------:R-:W-:Y:S02]  /*4e30*/  LEA.HI.X.SX32 R5, R216, R51, 0x1, P5 ;  /* 0x00000033d8057211 */ /* 0x000fe400028f0eff */
[----:B------:R-:W-:Y:S01]  /*4e40*/  LOP3.LUT P2, RZ, R2, 0x1, RZ, 0xc0, !PT ;  /* 0x0000000102ff7812 */ /* 0x000fe2000784c0ff */
[----:B------:R-:W5:Y:S01]  /*4e50*/  @!P0 LDG.E.U16 R204, desc[UR22][R6.64] ;  /* 0x0000001606cc8981 */ /* 0x000f62000c1e1500 */
[-C--:B-1----:R-:W-:Y:S01]  /*4e60*/  IADD3 R8, P0, PT, R61, R50.reuse, RZ ;  /* 0x000000323d087210 */ /* 0x082fe20007f1e0ff */
[----:B------:R-:W-:Y:S02]  /*4e70*/  VIADD R2, R10, 0xfffffff6 ;  /* 0xfffffff60a027836 */ /* 0x000fe40000000000 */
[----:B------:R1:W5:Y:S01]  /*4e80*/  @!P1 LDG.E.U16 R194, desc[UR22][R4.64] ;  /* 0x0000001604c29981 */ /* 0x000362000c1e1500 */
[----:B------:R-:W-:Y:S01]  /*4e90*/  IMAD R21, R52, 0x1d, RZ ;  /* 0x0000001d34157824 */ /* 0x000fe200078e02ff */
[----:B------:R-:W-:-:S02]  /*4ea0*/  IADD3 R20, P1, PT, R59, R50, RZ ;  /* 0x000000323b147210 */ /* 0x000fc40007f3e0ff */
[----:B------:R-:W-:Y:S02]  /*4eb0*/  SHF.R.U32.HI R18, RZ, 0x3, R11 ;  /* 0x00000003ff127819 */ /* 0x000fe4000001160b */
[-C--:B------:R-:W-:Y:S02]  /*4ec0*/  LEA.HI.X.SX32 R9, R49, R51.reuse, 0x1, P0 ;  /* 0x0000003331097211 */ /* 0x080fe400000f0eff */
[----:B------:R-:W-:Y:S01]  /*4ed0*/  ISETP.GE.U32.AND P0, PT, R2, 0x7fffffb7, PT ;  /* 0x7fffffb70200780c */ /* 0x000fe20003f06070 */
[----:B------:R-:W-:Y:S01]  /*4ee0*/  VIADD R2, R10, 0xfffffff4 ;  /* 0xfffffff40a027836 */ /* 0x000fe20000000000 */
[-C--:B------:R-:W-:Y:S02]  /*4ef0*/  LEA.HI.X.SX32 R21, R21, R51.reuse, 0x1, P1 ;  /* 0x0000003315157211 */ /* 0x080fe400008f0eff */
[----:B------:R-:W-:Y:S02]  /*4f00*/  LOP3.LUT P5, RZ, R18, 0x1, RZ, 0xc0, !PT ;  /* 0x0000000112ff7812 */ /* 0x000fe400078ac0ff */
[----:B------:R-:W-:Y:S01]  /*4f10*/  ISETP.GE.U32.AND P1, PT, R2, 0x7fffffb5, PT ;  /* 0x7fffffb50200780c */ /* 0x000fe20003f26070 */
[----:B------:R-:W5:Y:S01]  /*4f20*/  @P2 LDG.E.U16 R55, desc[UR22][R20.64] ;  /* 0x0000001614372981 */ /* 0x000f62000c1e1500 */
[----:B-1----:R-:W-:Y:S01]  /*4f30*/  IADD3 R4, P2, PT, R45, R50, RZ ;  /* 0x000000322d047210 */ /* 0x002fe20007f5e0ff */
[C---:B------:R-:W-:Y:S01]  /*4f40*/  VIADD R2, R10.reuse, 0xfffffff7 ;  /* 0xfffffff70a027836 */ /* 0x040fe20000000000 */
[----:B------:R-:W-:Y:S01]  /*4f50*/  PRMT R18, RZ, 0x7610, R18 ;  /* 0x00007610ff127816 */ /* 0x000fe20000000012 */
[----:B------:R-:W-:Y:S01]  /*4f60*/  VIADD R7, R10, 0xfffffff2 ;  /* 0xfffffff20a077836 */ /* 0x000fe20000000000 */
[----:B------:R-:W-:-:S02]  /*4f70*/  LEA.HI.X.SX32 R5, R223, R51, 0x1, P2 ;  /* 0x00000033df057211 */ /* 0x000fc400010f0eff */
[----:B------:R-:W-:Y:S01]  /*4f80*/  ISETP.GE.U32.AND P2, PT, R2, 0x7fffffb8, PT ;  /* 0x7fffffb80200780c */ /* 0x000fe20003f46070 */
[----:B------:R-:W-:Y:S01]  /*4f90*/  VIADD R2, R10, 0xffffffcc ;  /* 0xffffffcc0a027836 */ /* 0x000fe20000000000 */
[----:B------:R-:W-:Y:S01]  /*4fa0*/  IADD3 R6, P6, PT, R47, R50, RZ ;  /* 0x000000322f067210 */ /* 0x000fe20007fde0ff */
[----:B------:R1:W5:Y:S01]  /*4fb0*/  @P5 LDG.E.U16 R18, desc[UR22][R8.64] ;  /* 0x0000001608125981 */ /* 0x000362000c1e1500 */
[----:B------:R-:W-:Y:S02]  /*4fc0*/  ISETP.GE.U32.AND P5, PT, R7, 0x7fffffb3, PT ;  /* 0x7fffffb30700780c */ /* 0x000fe40003fa6070 */
[----:B------:R-:W-:Y:S01]  /*4fd0*/  LEA.HI.X.SX32 R7, R220, R51, 0x1, P6 ;  /* 0x00000033dc077211 */ /* 0x000fe200030f0eff */
[----:B------:R2:W5:Y:S01]  /*4fe0*/  @!P0 LDG.E.U16 R196, desc[UR22][R4.64] ;  /* 0x0000001604c48981 */ /* 0x000562000c1e1500 */
[----:B------:R-:W-:Y:S01]  /*4ff0*/  ISETP.GE.U32.AND P0, PT, R2, 0x7fffff8d, PT ;  /* 0x7fffff8d0200780c */ /* 0x000fe20003f06070 */
[C---:B------:R-:W-:Y:S02]  /*5000*/  VIADD R2, R10.reuse, 0xffffffcd ;  /* 0xffffffcd0a027836 */ /* 0x040fe40000000000 */
[----:B------:R3:W5:Y:S01]  /*5010*/  @!P1 LDG.E.U16 R198, desc[UR22][R6.64] ;  /* 0x0000001606c69981 */ /* 0x000762000c1e1500 */
[----:B-1----:R-:W-:-:S02]  /*5020*/  VIADD R8, R10, 0xffffffce ;  /* 0xffffffce0a087836 */ /* 0x002fc40000000000 */
[----:B------:R-:W-:Y:S01]  /*5030*/  ISETP.GE.U32.AND P1, PT, R2, 0x7fffff8e, PT ;  /* 0x7fffff8e0200780c */ /* 0x000fe20003f26070 */
[----:B------:R-:W-:Y:S01]  /*5040*/  VIADD R2, R10, 0xffffffcf ;  /* 0xffffffcf0a027836 */ /* 0x000fe20000000000 */
[----:B------:R-:W-:Y:S02]  /*5050*/  SEL R9, RZ, 0x1, P0 ;  /* 0x00000001ff097807 */ /* 0x000fe40000000000 */
[----:B------:R-:W-:Y:S01]  /*5060*/  ISETP.GE.U32.AND P0, PT, R8, 0x7fffff8f, PT ;  /* 0x7fffff8f0800780c */ /* 0x000fe20003f06070 */
[----:B------:R-:W-:Y:S01]  /*5070*/  VIADD R8, R10, 0xffffffc8 ;  /* 0xffffffc80a087836 */ /* 0x000fe20000000000 */
[----:B------:R-:W-:Y:S02]  /*5080*/  SEL R22, RZ, 0x1fffe, P1 ;  /* 0x0001fffeff167807 */ /* 0x000fe40000800000 */
[----:B------:R-:W-:Y:S01]  /*5090*/  ISETP.GE.U32.AND P1, PT, R2, 0x7fffff90, PT ;  /* 0x7fffff900200780c */ /* 0x000fe20003f26070 */
[C---:B------:R-:W-:Y:S01]  /*50a0*/  VIADD R2, R10.reuse, 0xffffffc9 ;  /* 0xffffffc90a027836 */ /* 0x040fe20000000000 */
[----:B------:R-:W-:Y:S01]  /*50b0*/  SEL R54, RZ, 0x4, P0 ;  /* 0x00000004ff367807 */ /* 0x000fe20000000000 */
[----:B--2---:R-:W-:Y:S01]  /*50c0*/  VIADD R5, R10, 0xffffffca ;  /* 0xffffffca0a057836 */ /* 0x004fe20000000000 */
[----:B------:R-:W-:Y:S01]  /*50d0*/  ISETP.GE.U32.AND P0, PT, R8, 0x7fffff89, PT ;  /* 0x7fffff890800780c */ /* 0x000fe20003f06070 */
[----:B------:R-:W-:Y:S01]  /*50e0*/  VIADD R4, R10, 0xffffffcb ;  /* 0xffffffcb0a047836 */ /* 0x000fe20000000000 */
[----:B------:R-:W-:-:S02]  /*50f0*/  SEL R79, RZ, 0x7fff8, P1 ;  /* 0x0007fff8ff4f7807 */ /* 0x000fc40000800000 */
[----:B------:R-:W-:Y:S01]  /*5100*/  ISETP.GE.U32.AND P1, PT, R2, 0x7fffff8a, PT ;  /* 0x7fffff8a0200780c */ /* 0x000fe20003f26070 */
[----:B---3--:R-:W-:Y:S01]  /*5110*/  VIADD R6, R10, 0xffffffc4 ;  /* 0xffffffc40a067836 */ /* 0x008fe20000000000 */
[----:B------:R-:W-:Y:S02]  /*5120*/  SEL R2, RZ, 0x1, P0 ;  /* 0x00000001ff027807 */ /* 0x000fe40000000000 */
[----:B------:R-:W-:Y:S02]  /*5130*/  ISETP.GE.U32.AND P0, PT, R5, 0x7fffff8b, PT ;  /* 0x7fffff8b0500780c */ /* 0x000fe40003f06070 */
[----:B------:R-:W-:Y:S02]  /*5140*/  SEL R5, RZ, 0x1fffe, P1 ;  /* 0x0001fffeff057807 */ /* 0x000fe40000800000 */
[----:B------:R-:W-:Y:S01]  /*5150*/  ISETP.GE.U32.AND P1, PT, R4, 0x7fffff8c, PT ;  /* 0x7fffff8c0400780c */ /* 0x000fe20003f26070 */
[----:B------:R-:W-:Y:S01]  /*5160*/  VIADD R4, R10, 0xffffffc5 ;  /* 0xffffffc50a047836 */ /* 0x000fe20000000000 */
[----:B------:R-:W-:-:S02]  /*5170*/  SEL R77, RZ, 0x4, P0 ;  /* 0x00000004ff4d7807 */ /* 0x000fc40000000000 */
[----:B------:R-:W-:Y:S01]  /*5180*/  ISETP.GE.U32.AND P0, PT, R6, 0x7fffff85, PT ;  /* 0x7fffff850600780c */ /* 0x000fe20003f06070 */
[----:B------:R-:W-:Y:S01]  /*5190*/  VIADD R6, R10, 0xffffffc6 ;  /* 0xffffffc60a067836 */ /* 0x000fe20000000000 */
[----:B------:R-:W-:Y:S02]  /*51a0*/  SEL R38, RZ, 0x7fff8, P1 ;  /* 0x0007fff8ff267807 */ /* 0x000fe40000800000 */
[----:B------:R-:W-:Y:S01]  /*51b0*/  ISETP.GE.U32.AND P1, PT, R4, 0x7fffff86, PT ;  /* 0x7fffff860400780c */ /* 0x000fe20003f26070 */
[----:B------:R-:W-:Y:S01]  /*51c0*/  VIADD R8, R10, 0xffffffc7 ;  /* 0xffffffc70a087836 */ /* 0x000fe20000000000 */
[----:B------:R-:W-:Y:S02]  /*51d0*/  SEL R4, RZ, 0x1, P0 ;  /* 0x00000001ff047807 */ /* 0x000fe40000000000 */
[----:B------:R-:W-:Y:S01]  /*51e0*/  ISETP.GE.U32.AND P0, PT, R6, 0x7fffff87, PT ;  /* 0x7fffff870600780c */ /* 0x000fe20003f06070 */
[----:B------:R-:W-:Y:S01]  /*51f0*/  VIADD R6, R10, 0xffffffc1 ;  /* 0xffffffc10a067836 */ /* 0x000fe20000000000 */
[----:B------:R-:W-:-:S02]  /*5200*/  SEL R7, RZ, 0x1fffe, P1 ;  /* 0x0001fffeff077807 */ /* 0x000fc40000800000 */
[----:B------:R-:W-:Y:S01]  /*5210*/  ISETP.GE.U32.AND P1, PT, R8, 0x7fffff88, PT ;  /* 0x7fffff880800780c */ /* 0x000fe20003f26070 */
[----:B------:R-:W-:Y:S01]  /*5220*/  VIADD R8, R10, 0xffffffc2 ;  /* 0xffffffc20a087836 */ /* 0x000fe20000000000 */
[----:B------:R-:W-:Y:S01]  /*5230*/  ISETP.GE.U32.AND P6, PT, R6, 0x7fffff82, PT ;  /* 0x7fffff820600780c */ /* 0x000fe20003fc6070 */
[----:B------:R-:W-:Y:S01]  /*5240*/  VIADD R6, R10, 0xffffffc3 ;  /* 0xffffffc30a067836 */ /* 0x000fe20000000000 */
[----:B------:R-:W-:Y:S02]  /*5250*/  SEL R75, RZ, 0x4, P0 ;  /* 0x00000004ff4b7807 */ /* 0x000fe40000000000 */
[----:B------:R-:W-:Y:S02]  /*5260*/  SEL R34, RZ, 0x7fff8, P1 ;  /* 0x0007fff8ff227807 */ /* 0x000fe40000800000 */
[----:B------:R-:W-:Y:S01]  /*5270*/  ISETP.GE.U32.AND P0, PT, R8, 0x7fffff83, PT ;  /* 0x7fffff830800780c */ /* 0x000fe20003f06070 */
[----:B------:R-:W-:Y:S01]  /*5280*/  VIADD R8, R10, 0xffffffdc ;  /* 0xffffffdc0a087836 */ /* 0x000fe20000000000 */
        /* <DEDUP_REMOVED lines=21> */
[----:B------:R-:W-:Y:S01]  /*53e0*/  VIADD R21, R10, 0xffffffd4 ;  /* 0xffffffd40a157836 */ /* 0x000fe20000000000 */
[----:B------:R-:W-:-:S02]  /*53f0*/  ISETP.GE.U32.AND P0, PT, R8, 0x7fffff9b, PT ;  /* 0x7fffff9b0800780c */ /* 0x000fc40003f06070 */
[----:B------:R-:W-:Y:S02]  /*5400*/  SEL R163, RZ, 0x1fffe, P1 ;  /* 0x0001fffeffa37807 */ /* 0x000fe40000800000 */
[----:B------:R-:W-:Y:S01]  /*5410*/  ISETP.GE.U32.AND P1, PT, R6, 0x7fffff9c, PT ;  /* 0x7fffff9c0600780c */ /* 0x000fe20003f26070 */
[C---:B------:R-:W-:Y:S01]  /*5420*/  VIADD R6, R10.reuse, 0xffffffd5 ;  /* 0xffffffd50a067836 */ /* 0x040fe20000000000 */
        /* <DEDUP_REMOVED lines=10> */
[----:B------:R-:W-:Y:S02]  /*54d0*/  ISETP.GE.U32.AND P1, PT, R21, 0x7fffff98, PT ;  /* 0x7fffff981500780c */ /* 0x000fe40003f26070 */
[----:B------:R-:W-:Y:S02]  /*54e0*/  SEL R21, RZ, 0x4, P0 ;  /* 0x00000004ff157807 */ /* 0x000fe40000000000 */
[----:B------:R-:W-:Y:S02]  /*54f0*/  ISETP.GE.U32.AND P0, PT, R6, 0x7fffff91, PT ;  /* 0x7fffff910600780c */ /* 0x000fe40003f06070 */
[----:B------:R-:W-:-:S02]  /*5500*/  SEL R6, RZ, 0x7fff8, P1 ;  /* 0x0007fff8ff067807 */ /* 0x000fc40000800000 */
[----:B------:R-:W-:Y:S01]  /*5510*/  ISETP.GE.U32.AND P1, PT, R24, 0x7fffff92, PT ;  /* 0x7fffff921800780c */ /* 0x000fe20003f26070 */
[----:B------:R-:W-:Y:S01]  /*5520*/  VIADD R24, R10, 0xffffffd3 ;  /* 0xffffffd30a187836 */ /* 0x000fe20000000000 */
[----:B------:R-:W-:Y:S01]  /*5530*/  SEL R66, RZ, 0x1, P0 ;  /* 0x00000001ff427807 */ /* 0x000fe20000000000 */
[----:B------:R-:W-:Y:S01]  /*5540*/  IMAD.IADD R56, R2, 0x1, R5 ;  /* 0x0000000102387824 */ /* 0x000fe200078e0205 */
[----:B------:R-:W-:Y:S01]  /*5550*/  SEL R167, RZ, 0x1fffe, P1 ;  /* 0x0001fffeffa77807 */ /* 0x000fe20000800000 */
[----:B------:R-:W-:Y:S01]  /*5560*/  IMAD.IADD R58, R4, 0x1, R7 ;  /* 0x00000001043a7824 */ /* 0x000fe200078e0207 */
[----:B------:R-:W-:Y:S01]  /*5570*/  ISETP.GE.U32.AND P0, PT, R26, 0x7fffff93, PT ;  /* 0x7fffff931a00780c */ /* 0x000fe20003f06070 */
[----:B------:R-:W-:Y:S01]  /*5580*/  IMAD R5, R52, 0x3c, RZ ;  /* 0x0000003c34057824 */ /* 0x000fe200078e02ff */
[----:B------:R-:W-:Y:S01]  /*5590*/  ISETP.GE.U32.AND P1, PT, R24, 0x7fffff94, PT ;  /* 0x7fffff941800780c */ /* 0x000fe20003f26070 */
[C---:B------:R-:W-:Y:S01]  /*55a0*/  IMAD R7, R52.reuse, 0x3e, RZ ;  /* 0x0000003e34077824 */ /* 0x040fe200078e02ff */
[----:B------:R-:W-:Y:S01]  /*55b0*/  SEL R4, RZ, 0x4, P0 ;  /* 0x00000004ff047807 */ /* 0x000fe20000000000 */
[----:B------:R-:W-:Y:S01]  /*55c0*/  IMAD.IADD R30, R9, 0x1, R22 ;  /* 0x00000001091e7824 */ /* 0x000fe200078e0216 */
[----:B------:R-:W-:Y:S01]  /*55d0*/  SEL R9, RZ, 0x7fff8, P1 ;  /* 0x0007fff8ff097807 */ /* 0x000fe20000800000 */
[----:B------:R-:W-:Y:S01]  /*55e0*/  IMAD R45, R52, 0x1f, RZ ;  /* 0x0000001f342d7824 */ /* 0x000fe200078e02ff */
[----:B------:R-:W-:-:S02]  /*55f0*/  IADD3 R48, P0, PT, R5, R50, RZ ;  /* 0x0000003205307210 */ /* 0x000fc40007f1e0ff */
[-C--:B------:R-:W-:Y:S01]  /*5600*/  IADD3 R94, P1, PT, R7, R50.reuse, RZ ;  /* 0x00000032075e7210 */ /* 0x080fe20007f3e0ff */
[C---:B------:R-:W-:Y:S01]  /*5610*/  IMAD.SHL.U32 R47, R52.reuse, 0x20, RZ ;  /* 0x00000020342f7824 */ /* 0x040fe200078e00ff */
[-C--:B------:R-:W-:Y:S02]  /*5620*/  LEA.HI.X.SX32 R49, R23, R51.reuse, 0x1, P0 ;  /* 0x0000003317317211 */ /* 0x080fe400000f0eff */
[-C--:B------:R-:W-:Y:S02]  /*5630*/  LEA.HI.X.SX32 R95, R45, R51.reuse, 0x1, P1 ;  /* 0x000000332d5f7211 */ /* 0x080fe400008f0eff */
[-C--:B------:R-:W-:Y:S02]  /*5640*/  LEA R22, P0, R52, R50.reuse, 0x6 ;  /* 0x0000003234167211 */ /* 0x080fe400078030ff */
[----:B------:R-:W-:Y:S02]  /*5650*/  IADD3 R92, P1, PT, R93, R50, RZ ;  /* 0x000000325d5c7210 */ /* 0x000fe40007f3e0ff */
[----:B------:R-:W-:-:S02]  /*5660*/  LEA.HI.X.SX32 R23, R47, R51, 0x1, P0 ;  /* 0x000000332f177211 */ /* 0x000fc400000f0eff */
[-C--:B------:R-:W-:Y:S02]  /*5670*/  LEA.HI.X.SX32 R93, R81, R51.reuse, 0x1, P1 ;  /* 0x00000033515d7211 */ /* 0x080fe400008f0eff */
[-C--:B------:R-:W-:Y:S02]  /*5680*/  IADD3 R46, P0, PT, R89, R50.reuse, RZ ;  /* 0x00000032592e7210 */ /* 0x080fe40007f1e0ff */
[-C--:B------:R-:W-:Y:S02]  /*5690*/  IADD3 R90, P1, PT, R91, R50.reuse, RZ ;  /* 0x000000325b5a7210 */ /* 0x080fe40007f3e0ff */
[-C--:B------:R-:W-:Y:S02]  /*56a0*/  LEA.HI.X.SX32 R47, R25, R51.reuse, 0x1, P0 ;  /* 0x00000033192f7211 */ /* 0x080fe400000f0eff */
[----:B------:R-:W-:Y:S02]  /*56b0*/  LEA.HI.X.SX32 R91, R83, R51, 0x1, P1 ;  /* 0x00000033535b7211 */ /* 0x000fe400008f0eff */
[----:B------:R-:W-:-:S02]  /*56c0*/  IADD3 R24, P0, PT, R169, R50, RZ ;  /* 0x00000032a9187210 */ /* 0x000fc40007f1e0ff */
[-C--:B------:R-:W-:Y:S01]  /*56d0*/  IADD3 R88, P1, PT, R171, R50.reuse, RZ ;  /* 0x00000032ab587210 */ /* 0x080fe20007f3e0ff */
[C---:B------:R-:W-:Y:S01]  /*56e0*/  IMAD R83, R52.reuse, 0x52, RZ ;  /* 0x0000005234537824 */ /* 0x040fe200078e02ff */
[-C--:B------:R-:W-:Y:S02]  /*56f0*/  LEA.HI.X.SX32 R25, R39, R51.reuse, 0x1, P0 ;  /* 0x0000003327197211 */ /* 0x080fe400000f0eff */
[-C--:B------:R-:W-:Y:S02]  /*5700*/  LEA.HI.X.SX32 R89, R85, R51.reuse, 0x1, P1 ;  /* 0x0000003355597211 */ /* 0x080fe400008f0eff */
[-C--:B------:R-:W-:Y:S02]  /*5710*/  IADD3 R44, P0, PT, R173, R50.reuse, RZ ;  /* 0x00000032ad2c7210 */ /* 0x080fe40007f1e0ff */
[-C--:B------:R-:W-:Y:S01]  /*5720*/  IADD3 R86, P1, PT, R175, R50.reuse, RZ ;  /* 0x00000032af567210 */ /* 0x080fe20007f3e0ff */
[----:B------:R-:W-:Y:S01]  /*5730*/  IMAD R81, R52, 0x29, RZ ;  /* 0x0000002934517824 */ /* 0x000fe200078e02ff */
[-C--:B------:R-:W-:Y:S01]  /*5740*/  LEA.HI.X.SX32 R45, R29, R51.reuse, 0x1, P0 ;  /* 0x000000331d2d7211 */ /* 0x080fe200000f0eff */
[----:B------:R-:W-:Y:S01]  /*5750*/  VIADD R2, R10, 0xffffffc0 ;  /* 0xffffffc00a027836 */ /* 0x000fe20000000000 */
[----:B------:R-:W-:Y:S01]  /*5760*/  LEA.HI.X.SX32 R87, R87, R51, 0x1, P1 ;  /* 0x0000003357577211 */ /* 0x000fe200008f0eff */
[----:B------:R-:W-:Y:S01]  /*5770*/  IMAD R39, R52, 0x54, RZ ;  /* 0x0000005434277824 */ /* 0x000fe200078e02ff */
[----:B------:R-:W-:-:S02]  /*5780*/  IADD3 R26, P0, PT, R177, R50, RZ ;  /* 0x00000032b11a7210 */ /* 0x000fc40007f1e0ff */
[-C--:B------:R-:W-:Y:S01]  /*5790*/  IADD3 R84, P1, PT, R83, R50.reuse, RZ ;  /* 0x0000003253547210 */ /* 0x080fe20007f3e0ff */
[----:B------:R-:W-:Y:S01]  /*57a0*/  IMAD R83, R52, 0x56, RZ ;  /* 0x0000005634537824 */ /* 0x000fe200078e02ff */
[-C--:B------:R-:W-:Y:S02]  /*57b0*/  LEA.HI.X.SX32 R27, R27, R51.reuse, 0x1, P0 ;  /* 0x000000331b1b7211 */ /* 0x080fe400000f0eff */
[----:B------:R-:W-:Y:S02]  /*57c0*/  LEA.HI.X.SX32 R85, R81, R51, 0x1, P1 ;  /* 0x0000003351557211 */ /* 0x000fe400008f0eff */
[----:B------:R-:W-:Y:S02]  /*57d0*/  ISETP.GE.U32.AND P0, PT, R2, 0x7fffff81, PT ;  /* 0x7fffff810200780c */ /* 0x000fe40003f06070 */
[----:B------:R-:W-:Y:S01]  /*57e0*/  IADD3 R42, P1, PT, R39, R50, RZ ;  /* 0x00000032272a7210 */ /* 0x000fe20007f3e0ff */
[C---:B------:R-:W-:Y:S01]  /*57f0*/  IMAD R29, R52.reuse, 0x2b, RZ ;  /* 0x0000002b341d7824 */ /* 0x040fe200078e02ff */
[----:B------:R-:W-:Y:S01]  /*5800*/  SEL R97, RZ, 0x1fffe, P6 ;  /* 0x0001fffeff617807 */ /* 0x000fe20003000000 */
[----:B------:R-:W-:Y:S01]  /*5810*/  IMAD R39, R52, 0x58, RZ ;  /* 0x0000005834277824 */ /* 0x000fe200078e02ff */
[----:B------:R-:W-:-:S02]  /*5820*/  SEL R28, RZ, 0x1, P0 ;  /* 0x00000001ff1c7807 */ /* 0x000fc40000000000 */
[-C--:B------:R-:W-:Y:S02]  /*5830*/  LEA.HI.X.SX32 R43, R43, R51.reuse, 0x1, P1 ;  /* 0x000000332b2b7211 */ /* 0x080fe400008f0eff */
[-C--:B------:R-:W-:Y:S01]  /*5840*/  IADD3 R82, P1, PT, R83, R50.reuse, RZ ;  /* 0x0000003253527210 */ /* 0x080fe20007f3e0ff */
[----:B------:R-:W-:Y:S02]  /*5850*/  IMAD.IADD R97, R28, 0x1, R97 ;  /* 0x000000011c617824 */ /* 0x000fe400078e0261 */
[----:B------:R-:W-:Y:S01]  /*5860*/  IMAD R81, R52, 0x5a, RZ ;  /* 0x0000005a34517824 */ /* 0x000fe200078e02ff */
[-C--:B------:R-:W-:Y:S02]  /*5870*/  LEA.HI.X.SX32 R83, R29, R51.reuse, 0x1, P1 ;  /* 0x000000331d537211 */ /* 0x080fe400008f0eff */
[-C--:B------:R-:W-:Y:S01]  /*5880*/  IADD3 R28, P1, PT, R39, R50.reuse, RZ ;  /* 0x00000032271c7210 */ /* 0x080fe20007f3e0ff */
[----:B------:R-:W-:Y:S02]  /*5890*/  IMAD.IADD R60, R60, 0x1, R163 ;  /* 0x000000013c3c7824 */ /* 0x000fe400078e02a3 */
[C---:B------:R-:W-:Y:S01]  /*58a0*/  IMAD R39, R52.reuse, 0x2d, RZ ;  /* 0x0000002d34277824 */ /* 0x040fe200078e02ff */
[----:B------:R-:W-:Y:S01]  /*58b0*/  LEA.HI.X.SX32 R29, R67, R51, 0x1, P1 ;  /* 0x00000033431d7211 */ /* 0x000fe200008f0eff */
[----:B------:R-:W-:Y:S01]  /*58c0*/  IMAD R163, R52, 0x5c, RZ ;  /* 0x0000005c34a37824 */ /* 0x000fe200078e02ff */
[----:B------:R-:W-:Y:S01]  /*58d0*/  IADD3 R80, P1, PT, R81, R50, RZ ;  /* 0x0000003251507210 */ /* 0x000fe20007f3e0ff */
[----:B------:R-:W-:-:S02]  /*58e0*/  IMAD.IADD R161, R40, 0x1, R161 ;  /* 0x0000000128a17824 */ /* 0x000fc400078e02a1 */
[C---:B------:R-:W-:Y:S01]  /*58f0*/  IMAD R67, R52.reuse, 0x5e, RZ ;  /* 0x0000005e34437824 */ /* 0x040fe200078e02ff */
[-C--:B------:R-:W-:Y:S02]  /*5900*/  LEA.HI.X.SX32 R81, R39, R51.reuse, 0x1, P1 ;  /* 0x0000003327517211 */ /* 0x080fe400008f0eff */
[-C--:B------:R-:W-:Y:S01]  /*5910*/  IADD3 R40, P1, PT, R163, R50.reuse, RZ ;  /* 0x00000032a3287210 */ /* 0x080fe20007f3e0ff */
[----:B------:R-:W-:Y:S01]  /*5920*/  IMAD R39, R52, 0x2f, RZ ;  /* 0x0000002f34277824 */ /* 0x000fe200078e02ff */
[----:B------:R-:W-:Y:S01]  /*5930*/  LOP3.LUT R30, R30, 0x3, RZ, 0xc0, !PT ;  /* 0x000000031e1e7812 */ /* 0x000fe200078ec0ff */
[----:B------:R-:W-:Y:S01]  /*5940*/  IMAD R163, R52, 0x60, RZ ;  /* 0x0000006034a37824 */ /* 0x000fe200078e02ff */
[----:B------:R-:W-:Y:S02]  /*5950*/  LEA.HI.X.SX32 R41, R41, R51, 0x1, P1 ;  /* 0x0000003329297211 */ /* 0x000fe400008f0eff */
[----:B------:R-:W-:Y:S01]  /*5960*/  IADD3 R78, P1, PT, R67, R50, RZ ;  /* 0x00000032434e7210 */ /* 0x000fe20007f3e0ff */
[----:B------:R-:W-:Y:S01]  /*5970*/  IMAD.IADD R64, R64, 0x1, R165 ;  /* 0x0000000140407824 */ /* 0x000fe200078e02a5 */
[----:B------:R-:W-:Y:S01]  /*5980*/  IADD3 R54, PT, PT, R30, R79, R54 ;  /* 0x0000004f1e367210 */ /* 0x000fe20007ffe036 */
[----:B------:R-:W-:Y:S01]  /*5990*/  IMAD R165, R52, 0x62, RZ ;  /* 0x0000006234a57824 */ /* 0x000fe200078e02ff */
[----:B------:R-:W-:-:S02]  /*59a0*/  LEA.HI.X.SX32 R79, R39, R51, 0x1, P1 ;  /* 0x00000033274f7211 */ /* 0x000fc400008f0eff */
[-C--:B------:R-:W-:Y:S01]  /*59b0*/  IADD3 R30, P1, PT, R163, R50.reuse, RZ ;  /* 0x00000032a31e7210 */ /* 0x080fe20007f3e0ff */
[----:B------:R-:W-:Y:S01]  /*59c0*/  IMAD R67, R52, 0x31, RZ ;  /* 0x0000003134437824 */ /* 0x000fe200078e02ff */
[----:B------:R-:W-:Y:S01]  /*59d0*/  LOP3.LUT R56, R56, 0x3, RZ, 0xc0, !PT ;  /* 0x0000000338387812 */ /* 0x000fe200078ec0ff */
[----:B------:R-:W-:Y:S01]  /*59e0*/  IMAD R39, R52, 0x64, RZ ;  /* 0x0000006434277824 */ /* 0x000fe200078e02ff */
[----:B------:R-:W-:Y:S02]  /*59f0*/  LEA.HI.X.SX32 R31, R31, R51, 0x1, P1 ;  /* 0x000000331f1f7211 */ /* 0x000fe400008f0eff */
[----:B------:R-:W-:Y:S02]  /*5a00*/  LOP3.LUT R58, R58, 0x3, RZ, 0xc0, !PT ;  /* 0x000000033a3a7812 */ /* 0x000fe400078ec0ff */
[----:B------:R-:W-:Y:S02]  /*5a10*/  IADD3 R76, P1, PT, R165, R50, RZ ;  /* 0x00000032a54c7210 */ /* 0x000fe40007f3e0ff */
[----:B------:R-:W-:-:S02]  /*5a20*/  IADD3 R56, PT, PT, R56, R38, R77 ;  /* 0x0000002638387210 */ /* 0x000fc40007ffe04d */
[----:B------:R-:W-:Y:S01]  /*5a30*/  IADD3 R58, PT, PT, R58, R34, R75 ;  /* 0x000000223a3a7210 */ /* 0x000fe20007ffe04b */
[C---:B------:R-:W-:Y:S01]  /*5a40*/  IMAD R75, R52.reuse, 0x66, RZ ;  /* 0x00000066344b7824 */ /* 0x040fe200078e02ff */
[-C--:B------:R-:W-:Y:S02]  /*5a50*/  LEA.HI.X.SX32 R77, R67, R51.reuse, 0x1, P1 ;  /* 0x00000033434d7211 */ /* 0x080fe400008f0eff */
[-C--:B------:R-:W-:Y:S01]  /*5a60*/  IADD3 R38, P1, PT, R39, R50.reuse, RZ ;  /* 0x0000003227267210 */ /* 0x080fe20007f3e0ff */
[C---:B------:R-:W-:Y:S01]  /*5a70*/  IMAD R67, R52.reuse, 0x33, RZ ;  /* 0x0000003334437824 */ /* 0x040fe200078e02ff */
[----:B------:R-:W-:Y:S01]  /*5a80*/  LOP3.LUT R97, R97, 0x3, RZ, 0xc0, !PT ;  /* 0x0000000361617812 */ /* 0x000fe200078ec0ff */
[C---:B------:R-:W-:Y:S01]  /*5a90*/  IMAD R163, R52.reuse, 0x68, RZ ;  /* 0x0000006834a37824 */ /* 0x040fe200078e02ff */
[----:B------:R-:W-:Y:S02]  /*5aa0*/  LEA.HI.X.SX32 R39, R33, R51, 0x1, P1 ;  /* 0x0000003321277211 */ /* 0x000fe400008f0eff */
[----:B------:R-:W-:Y:S01]  /*5ab0*/  IADD3 R74, P1, PT, R75, R50, RZ ;  /* 0x000000324b4a7210 */ /* 0x000fe20007f3e0ff */
[----:B------:R-:W-:Y:S01]  /*5ac0*/  IMAD R165, R52, 0x6a, RZ ;  /* 0x0000006a34a57824 */ /* 0x000fe200078e02ff */
[----:B------:R-:W-:-:S02]  /*5ad0*/  IADD3 R97, PT, PT, R97, R32, R73 ;  /* 0x0000002061617210 */ /* 0x000fc40007ffe049 */
[-C--:B------:R-:W-:Y:S02]  /*5ae0*/  LEA.HI.X.SX32 R75, R67, R51.reuse, 0x1, P1 ;  /* 0x00000033434b7211 */ /* 0x080fe400008f0eff */
[-C--:B------:R-:W-:Y:S01]  /*5af0*/  IADD3 R32, P1, PT, R163, R50.reuse, RZ ;  /* 0x00000032a3207210 */ /* 0x080fe20007f3e0ff */
[C---:B------:R-:W-:Y:S01]  /*5b00*/  IMAD R73, R52.reuse, 0x35, RZ ;  /* 0x0000003534497824 */ /* 0x040fe200078e02ff */
[----:B------:R-:W-:Y:S01]  /*5b10*/  LOP3.LUT R161, R161, 0x3, RZ, 0xc0, !PT ;  /* 0x00000003a1a17812 */ /* 0x000fe200078ec0ff */
[----:B------:R-:W-:Y:S01]  /*5b20*/  IMAD R67, R52, 0x6c, RZ ;  /* 0x0000006c34437824 */ /* 0x000fe200078e02ff */
[----:B------:R-:W-:Y:S02]  /*5b30*/  LEA.HI.X.SX32 R33, R65, R51, 0x1, P1 ;  /* 0x0000003341217211 */ /* 0x000fe400008f0eff */
[----:B------:R-:W-:Y:S02]  /*5b40*/  IADD3 R72, P1, PT, R165, R50, RZ ;  /* 0x00000032a5487210 */ /* 0x000fe40007f3e0ff */
[----:B------:R-:W-:-:S02]  /*5b50*/  LOP3.LUT R60, R60, 0x3, RZ, 0xc0, !PT ;  /* 0x000000033c3c7812 */ /* 0x000fc400078ec0ff */
[----:B------:R-:W-:Y:S01]  /*5b60*/  IADD3 R20, PT, PT, R161, R71, R20 ;  /* 0x00000047a1147210 */ /* 0x000fe20007ffe014 */
[C---:B------:R-:W-:Y:S01]  /*5b70*/  IMAD R71, R52.reuse, 0x6e, RZ ;  /* 0x0000006e34477824 */ /* 0x040fe200078e02ff */
[----:B------:R-:W-:Y:S02]  /*5b80*/  LEA.HI.X.SX32 R73, R73, R51, 0x1, P1 ;  /* 0x0000003349497211 */ /* 0x000fe400008f0eff */
[-C--:B------:R-:W-:Y:S01]  /*5b90*/  IADD3 R68, P1, PT, R67, R50.reuse, RZ ;  /* 0x0000003243447210 */ /* 0x080fe20007f3e0ff */
[----:B------:R-:W-:Y:S01]  /*5ba0*/  IMAD R65, R52, 0x37, RZ ;  /* 0x0000003734417824 */ /* 0x000fe200078e02ff */
[----:B------:R-:W-:Y:S01]  /*5bb0*/  IADD3 R8, PT, PT, R60, R69, R8 ;  /* 0x000000453c087210 */ /* 0x000fe20007ffe008 */
[----:B------:R-:W-:Y:S01]  /*5bc0*/  IMAD R67, R52, 0x70, RZ ;  /* 0x0000007034437824 */ /* 0x000fe200078e02ff */
[-C--:B------:R-:W-:Y:S02]  /*5bd0*/  LEA.HI.X.SX32 R69, R35, R51.reuse, 0x1, P1 ;  /* 0x0000003323457211 */ /* 0x080fe400008f0eff */
[----:B------:R-:W-:Y:S01]  /*5be0*/  IADD3 R70, P1, PT, R71, R50, RZ ;  /* 0x0000003247467210 */ /* 0x000fe20007f3e0ff */
[----:B------:R-:W-:Y:S01]  /*5bf0*/  IMAD.IADD R66, R66, 0x1, R167 ;  /* 0x0000000142427824 */ /* 0x000fe200078e02a7 */
[----:B------:R-:W-:Y:S01]  /*5c00*/  LOP3.LUT R64, R64, 0x3, RZ, 0xc0, !PT ;  /* 0x0000000340407812 */ /* 0x000fe200078ec0ff */
[----:B------:R-:W-:Y:S01]  /*5c10*/  IMAD R161, R52, 0x72, RZ ;  /* 0x0000007234a17824 */ /* 0x000fe200078e02ff */
[----:B------:R-:W-:-:S02]  /*5c20*/  LEA.HI.X.SX32 R71, R65, R51, 0x1, P1 ;  /* 0x0000003341477211 */ /* 0x000fc400008f0eff */
[----:B------:R-:W-:Y:S02]  /*5c30*/  IADD3 R34, P1, PT, R67, R50, RZ ;  /* 0x0000003243227210 */ /* 0x000fe40007f3e0ff */
[----:B------:R-:W-:Y:S01]  /*5c40*/  IADD3 R6, PT, PT, R64, R6, R21 ;  /* 0x0000000640067210 */ /* 0x000fe20007ffe015 */
[----:B------:R-:W-:Y:S01]  /*5c50*/  IMAD R21, R52, 0x39, RZ ;  /* 0x0000003934157824 */ /* 0x000fe200078e02ff */
[----:B------:R-:W-:Y:S01]  /*5c60*/  LOP3.LUT R60, R66, 0x3, RZ, 0xc0, !PT ;  /* 0x00000003423c7812 */ /* 0x000fe200078ec0ff */
[C---:B------:R-:W-:Y:S01]  /*5c70*/  IMAD R65, R52.reuse, 0x74, RZ ;  /* 0x0000007434417824 */ /* 0x040fe200078e02ff */
[----:B------:R-:W-:Y:S02]  /*5c80*/  LEA.HI.X.SX32 R35, R61, R51, 0x1, P1 ;  /* 0x000000333d237211 */ /* 0x000fe400008f0eff */
[----:B------:R-:W-:Y:S01]  /*5c90*/  IADD3 R66, P1, PT, R161, R50, RZ ;  /* 0x00000032a1427210 */ /* 0x000fe20007f3e0ff */
[----:B------:R-:W-:-:S03]  /*5ca0*/  IMAD R61, R52, 0x76, RZ ;  /* 0x00000076343d7824 */ /* 0x000fc600078e02ff */
[----:B------:R-:W-:Y:S02]  /*5cb0*/  LEA.HI.X.SX32 R67, R21, R51, 0x1, P1 ;  /* 0x0000003315437211 */ /* 0x000fe400008f0eff */
[-C--:B------:R-:W-:Y:S02]  /*5cc0*/  IADD3 R64, P1, PT, R65, R50.reuse, RZ ;  /* 0x0000003241407210 */ /* 0x080fe40007f3e0ff */
[----:B------:R-:W-:Y:S01]  /*5cd0*/  IADD3 R4, PT, PT, R60, R9, R4 ;  /* 0x000000093c047210 */ /* 0x000fe20007ffe004 */
[C---:B------:R-:W-:Y:S01]  /*5ce0*/  IMAD R9, R52.reuse, 0x3b, RZ ;  /* 0x0000003b34097824 */ /* 0x040fe200078e02ff */
[----:B------:R-:W-:Y:S01]  /*5cf0*/  LOP3.LUT R97, R97, 0xf, RZ, 0xc0, !PT ;  /* 0x0000000f61617812 */ /* 0x000fe200078ec0ff */
[----:B------:R-:W-:Y:S01]  /*5d00*/  IMAD R161, R52, 0x78, RZ ;  /* 0x0000007834a17824 */ /* 0x000fe200078e02ff */
[-C--:B------:R-:W-:Y:S02]  /*5d10*/  LEA.HI.X.SX32 R65, R59, R51.reuse, 0x1, P1 ;  /* 0x000000333b417211 */ /* 0x080fe400008f0eff */
[----:B------:R-:W-:Y:S01]  /*5d20*/  IADD3 R60, P1, PT, R61, R50, RZ ;  /* 0x000000323d3c7210 */ /* 0x000fe20007f3e0ff */
[----:B------:R-:W-:Y:S01]  /*5d30*/  IMAD R97, R58, 0x10, R97 ;  /* 0x000000103a617824 */ /* 0x000fe200078e0261 */
[----:B------:R-:W-:Y:S01]  /*5d40*/  LOP3.LUT R21, R4, 0xf, RZ, 0xc0, !PT ;  /* 0x0000000f04157812 */ /* 0x000fe200078ec0ff */
[----:B------:R-:W-:Y:S01]  /*5d50*/  IMAD R163, R52, 0x7a, RZ ;  /* 0x0000007a34a37824 */ /* 0x000fe200078e02ff */
[----:B------:R-:W-:-:S02]  /*5d60*/  LEA.HI.X.SX32 R61, R9, R51, 0x1, P1 ;  /* 0x00000033093d7211 */ /* 0x000fc400008f0eff */
[-C--:B------:R-:W-:Y:S01]  /*5d70*/  IADD3 R58, P1, PT, R161, R50.reuse, RZ ;  /* 0x00000032a13a7210 */ /* 0x080fe20007f3e0ff */
[----:B------:R-:W-:Y:S02]  /*5d80*/  IMAD R96, R6, 0x10, R21 ;  /* 0x0000001006607824 */ /* 0x000fe400078e0215 */
[----:B------:R-:W-:Y:S01]  /*5d90*/  IMAD.SHL.U32 R9, R56, 0x100, RZ ;  /* 0x0000010038097824 */ /* 0x000fe200078e00ff */
[-C--:B------:R-:W-:Y:S01]  /*5da0*/  LEA.HI.X.SX32 R59, R5, R51.reuse, 0x1, P1 ;  /* 0x00000033053b7211 */ /* 0x080fe200008f0eff */
[C---:B------:R-:W-:Y:S01]  /*5db0*/  IMAD R21, R52.reuse, 0x3d, RZ ;  /* 0x0000003d34157824 */ /* 0x040fe200078e02ff */
[-C--:B------:R-:W-:Y:S01]  /*5dc0*/  IADD3 R4, P1, PT, R163, R50.reuse, RZ ;  /* 0x00000032a3047210 */ /* 0x080fe20007f3e0ff */
[----:B------:R-:W-:Y:S01]  /*5dd0*/  IMAD R165, R52, 0x7c, RZ ;  /* 0x0000007c34a57824 */ /* 0x000fe200078e02ff */
[----:B------:R-:W-:Y:S01]  /*5de0*/  LOP3.LUT R9, R9, 0xf00, RZ, 0xe2, !PT ;  /* 0x00000f0009097812 */ /* 0x000fe200078ee2ff */
[----:B------:R-:W-:Y:S01]  /*5df0*/  IMAD.SHL.U32 R8, R8, 0x100, RZ ;  /* 0x0000010008087824 */ /* 0x000fe200078e00ff */
[-C--:B------:R-:W-:Y:S01]  /*5e00*/  LEA.HI.X.SX32 R5, R21, R51.reuse, 0x1, P1 ;  /* 0x0000003315057211 */ /* 0x080fe200008f0eff */
[----:B------:R-:W-:Y:S01]  /*5e10*/  IMAD R163, R52, 0x7e, RZ ;  /* 0x0000007e34a37824 */ /* 0x000fe200078e02ff */
[----:B------:R-:W-:Y:S01]  /*5e20*/  IADD3 R6, P1, PT, R165, R50, RZ ;  /* 0x00000032a5067210 */ /* 0x000fe20007f3e0ff */
[----:B------:R-:W-:Y:S01]  /*5e30*/  IMAD R54, R54, 0x1000, R9 ;  /* 0x0000100036367824 */ /* 0x000fe200078e0209 */
[----:B------:R-:W-:Y:S01]  /*5e40*/  LOP3.LUT R161, R8, 0xf00, RZ, 0xe2, !PT ;  /* 0x00000f0008a17812 */ /* 0x000fe200078ee2ff */
[----:B------:R-:W-:Y:S01]  /*5e50*/  IMAD R9, R52, 0x3f, RZ ;  /* 0x0000003f34097824 */ /* 0x000fe200078e02ff */
[----:B------:R-:W-:-:S02]  /*5e60*/  LEA.HI.X.SX32 R7, R7, R51, 0x1, P1 ;  /* 0x0000003307077211 */ /* 0x000fc400008f0eff */
[-C--:B------:R-:W-:Y:S01]  /*5e70*/  IADD3 R8, P1, PT, R163, R50.reuse, RZ ;  /* 0x00000032a3087210 */ /* 0x080fe20007f3e0ff */
[----:B------:R-:W-:Y:S01]  /*5e80*/  IMAD R161, R20, 0x1000, R161 ;  /* 0x0000100014a17824 */ /* 0x000fe200078e02a1 */
[----:B------:R-:W-:Y:S02]  /*5e90*/  LOP3.LUT R97, R97, 0xff, RZ, 0xc0, !PT ;  /* 0x000000ff61617812 */ /* 0x000fe400078ec0ff */
[----:B------:R-:W-:Y:S02]  /*5ea0*/  LOP3.LUT R96, R96, 0xff, RZ, 0xc0, !PT ;  /* 0x000000ff60607812 */ /* 0x000fe400078ec0ff */
[-C--:B------:R-:W-:Y:S02]  /*5eb0*/  LEA.HI.X.SX32 R9, R9, R51.reuse, 0x1, P1 ;  /* 0x0000003309097211 */ /* 0x080fe400008f0eff */
[----:B------:R-:W-:Y:S01]  /*5ec0*/  IADD3 R20, P1, PT, R19, R50, RZ ;  /* 0x0000003213147210 */ /* 0x000fe20007f3e0ff */
[----:B------:R-:W-:Y:S02]  /*5ed0*/  IMAD.IADD R54, R54, 0x1, R97 ;  /* 0x0000000136367824 */ /* 0x000fe400078e0261 */
[----:B------:R-:W-:Y:S01]  /*5ee0*/  IMAD.IADD R161, R161, 0x1, R96 ;  /* 0x00000001a1a17824 */ /* 0x000fe200078e0260 */
[----:B------:R-:W-:-:S02]  /*5ef0*/  LEA.HI.X.SX32 R21, R217, R51, 0x1, P1 ;  /* 0x00000033d9157211 */ /* 0x000fc400008f0eff */
[----:B------:R-:W-:Y:S02]  /*5f00*/  LEA R96, P1, R52, R50, 0x4 ;  /* 0x0000003234607211 */ /* 0x000fe400078220ff */
[----:B------:R-:W-:Y:S02]  /*5f10*/  SHF.R.U32.HI R19, RZ, 0x1, R11 ;  /* 0x00000001ff137819 */ /* 0x000fe4000001160b */
[----:B------:R-:W-:Y:S02]  /*5f20*/  PRMT R161, R54, 0x5410, R161 ;  /* 0x0000541036a17816 */ /* 0x000fe400000000a1 */
[----:B------:R-:W-:Y:S02]  /*5f30*/  PRMT R11, RZ, 0x7610, R11 ;  /* 0x00007610ff0b7816 */ /* 0x000fe4000000000b */
[----:B------:R-:W-:Y:S02]  /*5f40*/  LEA.HI.X.SX32 R97, R226, R51, 0x1, P1 ;  /* 0x00000033e2617211 */ /* 0x000fe400008f0eff */
[----:B------:R-:W-:-:S02]  /*5f50*/  LOP3.LUT P1, RZ, R19, 0x1, RZ, 0xc0, !PT ;  /* 0x0000000113ff7812 */ /* 0x000fc4000782c0ff */
[----:B------:R-:W-:Y:S01]  /*5f60*/  SHF.R.U64 R19, R161, 0x1f, RZ ;  /* 0x0000001fa1137819 */ /* 0x000fe200000012ff */
[----:B------:R1:W5:Y:S01]  /*5f70*/  @!P5 LDG.E.U16 R11, desc[UR22][R20.64] ;  /* 0x00000016140bd981 */ /* 0x000362000c1e1500 */
[----:B------:R-:W-:Y:S02]  /*5f80*/  PRMT R193, RZ, 0x7610, R193 ;  /* 0x00007610ffc17816 */ /* 0x000fe400000000c1 */
[----:B------:R-:W-:Y:S02]  /*5f90*/  LOP3.LUT P5, RZ, R19, 0x1, RZ, 0xc0, !PT ;  /* 0x0000000113ff7812 */ /* 0x000fe400078ac0ff */
[C---:B------:R-:W-:Y:S02]  /*5fa0*/  SHF.R.U64 R19, R161.reuse, 0x1e, RZ ;  /* 0x0000001ea1137819 */ /* 0x040fe400000012ff */
[----:B------:R-:W-:Y:S01]  /*5fb0*/  PRMT R56, RZ, 0x7610, R56 ;  /* 0x00007610ff387816 */ /* 0x000fe20000000038 */
[----:B------:R-:W5:Y:S01]  /*5fc0*/  @!P2 LDG.E.U16 R193, desc[UR22][R96.64] ;  /* 0x0000001660c1a981 */ /* 0x000f62000c1e1500 */
[----:B------:R-:W-:-:S02]  /*5fd0*/  SHF.R.U64 R50, R161, 0x1d, RZ ;  /* 0x0000001da1327819 */ /* 0x000fc400000012ff */
[----:B------:R-:W-:Y:S02]  /*5fe0*/  LOP3.LUT P2, RZ, R19, 0x1, RZ, 0xc0, !PT ;  /* 0x0000000113ff7812 */ /* 0x000fe4000784c0ff */
[----:B------:R-:W-:Y:S01]  /*5ff0*/  PRMT R19, RZ, 0x7610, R19 ;  /* 0x00007610ff137816 */ /* 0x000fe20000000013 */
[----:B------:R2:W5:Y:S01]  /*6000*/  @P1 LDG.E.U16 R56, desc[UR22][R48.64] ;  /* 0x0000001630381981 */ /* 0x000562000c1e1500 */
[----:B------:R-:W-:Y:S02]  /*6010*/  PRMT R51, RZ, 0x7610, R51 ;  /* 0x00007610ff337816 */ /* 0x000fe40000000033 */
[----:B------:R-:W-:Y:S02]  /*6020*/  LOP3.LUT P1, RZ, R50, 0x1, RZ, 0xc0, !PT ;  /* 0x0000000132ff7812 */ /* 0x000fe4000782c0ff */
[C---:B------:R-:W-:Y:S01]  /*6030*/  SHF.R.U64 R50, R161.reuse, 0x1c, RZ ;  /* 0x0000001ca1327819 */ /* 0x040fe200000012ff */
[----:B------:R-:W5:Y:S01]  /*6040*/  @!P4 LDG.E.U16 R19, desc[UR22][R94.64] ;  /* 0x000000165e13c981 */ /* 0x000f62000c1e1500 */
[----:B-1----:R-:W-:-:S02]  /*6050*/  SHF.R.U64 R21, R161, 0x1b, RZ ;  /* 0x0000001ba1157819 */ /* 0x002fc400000012ff */
[----:B------:R-:W-:Y:S01]  /*6060*/  PRMT R20, RZ, 0x7610, R20 ;  /* 0x00007610ff147816 */ /* 0x000fe20000000014 */
[----:B------:R1:W5:Y:S01]  /*6070*/  @P5 LDG.E.U16 R51, desc[UR22][R22.64] ;  /* 0x0000001616335981 */ /* 0x000362000c1e1500 */
[----:B------:R-:W-:Y:S02]  /*6080*/  LOP3.LUT P4, RZ, R50, 0x1, RZ, 0xc0, !PT ;  /* 0x0000000132ff7812 */ /* 0x000fe4000788c0ff */
[----:B------:R-:W-:Y:S02]  /*6090*/  LOP3.LUT P5, RZ, R21, 0x1, RZ, 0xc0, !PT ;  /* 0x0000000115ff7812 */ /* 0x000fe400078ac0ff */
[C---:B------:R-:W-:Y:S01]  /*60a0*/  SHF.R.U64 R21, R161.reuse, 0x1a, RZ ;  /* 0x0000001aa1157819 */ /* 0x040fe200000012ff */
[----:B------:R-:W5:Y:S01]  /*60b0*/  @P2 LDG.E.U16 R20, desc[UR22][R92.64] ;  /* 0x000000165c142981 */ /* 0x000f62000c1e1500 */
[----:B------:R-:W-:Y:S02]  /*60c0*/  PRMT R54, RZ, 0x7610, R54 ;  /* 0x00007610ff367816 */ /* 0x000fe40000000036 */
[----:B--2---:R-:W-:-:S02]  /*60d0*/  SHF.R.U64 R48, R161, 0x19, RZ ;  /* 0x00000019a1307819 */ /* 0x004fc400000012ff */
[----:B------:R-:W-:Y:S02]  /*60e0*/  LOP3.LUT P2, RZ, R21, 0x1, RZ, 0xc0, !PT ;  /* 0x0000000115ff7812 */ /* 0x000fe4000784c0ff */
[----:B------:R-:W-:Y:S01]  /*60f0*/  PRMT R21, RZ, 0x7610, R21 ;  /* 0x00007610ff157816 */ /* 0x000fe20000000015 */
[----:B------:R2:W5:Y:S01]  /*6100*/  @P1 LDG.E.U16 R54, desc[UR22][R46.64] ;  /* 0x000000162e361981 */ /* 0x000562000c1e1500 */
[----:B------:R-:W-:Y:S02]  /*6110*/  PRMT R49, RZ, 0x7610, R49 ;  /* 0x00007610ff317816 */ /* 0x000fe40000000031 */
[----:B------:R-:W-:Y:S02]  /*6120*/  LOP3.LUT P1, RZ, R48, 0x1, RZ, 0xc0, !PT ;  /* 0x0000000130ff7812 */ /* 0x000fe4000782c0ff */
[C---:B------:R-:W-:Y:S01]  /*6130*/  SHF.R.U64 R48, R161.reuse, 0x18, RZ ;  /* 0x00000018a1307819 */ /* 0x040fe200000012ff */
[----:B------:R-:W5:Y:S01]  /*6140*/  @P4 LDG.E.U16 R21, desc[UR22][R90.64] ;  /* 0x000000165a154981 */ /* 0x000f62000c1e1500 */
        /* <DEDUP_REMOVED lines=75> */
[----:B------:R-:W5:Y:S01]  /*6600*/  @P1 LDG.E.U16 R42, desc[UR22][R68.64] ;  /* 0x00000016442a1981 */ /* 0x000f62000c1e1500 */
        /* <DEDUP_REMOVED lines=9> */
[----:B------:R-:W-:Y:S01]  /*66a0*/  SHF.R.U64 R33, R161, 0x2, RZ ;  /* 0x00000002a1217819 */ /* 0x000fe200000012ff */
[----:B------:R-:W5:Y:S01]  /*66b0*/  @P2 LDG.E.U16 R32, desc[UR22][R66.64] ;  /* 0x0000001642202981 */ /* 0x000f62000c1e1500 */
[----:B------:R-:W-:Y:S02]  /*66c0*/  LOP3.LUT R227, R202, 0x3f, RZ, 0xc0, !PT ;  /* 0x0000003fcae37812 */ /* 0x000fe400078ec0ff */
[----:B------:R-:W-:-:S02]  /*66d0*/  LOP3.LUT P2, RZ, R33, 0x1, RZ, 0xc0, !PT ;  /* 0x0000000121ff7812 */ /* 0x000fc4000784c0ff */
[----:B------:R-:W-:Y:S01]  /*66e0*/  PRMT R33, RZ, 0x7610, R33 ;  /* 0x00007610ff217816 */ /* 0x000fe20000000021 */
[----:B------:R-:W-:Y:S02]  /*66f0*/  IMAD R207, R227, R53, RZ ;  /* 0x00000035e3cf7224 */ /* 0x000fe400078e02ff */
[----:B0-----:R-:W-:Y:S02]  /*6700*/  IMAD R141, R141, UR4, RZ ;  /* 0x000000048d8d7c24 */ /* 0x001fe4000f8e02ff */
[----:B------:R-:W-:Y:S01]  /*6710*/  IMAD R146, R146, UR4, RZ ;  /* 0x0000000492927c24 */ /* 0x000fe2000f8e02ff */
[----:B------:R-:W5:Y:S01]  /*6720*/  @P4 LDG.E.U16 R33, desc[UR22][R60.64] ;  /* 0x000000163c214981 */ /* 0x000f62000c1e1500 */
[----:B------:R-:W-:Y:S02]  /*6730*/  LEA R38, P4, R207, UR14, 0x1 ;  /* 0x0000000ecf267c11 */ /* 0x000fe4000f8808ff */
[----:B-1----:R-:W-:Y:S01]  /*6740*/  PRMT R34, RZ, 0x7610, R34 ;  /* 0x00007610ff227816 */ /* 0x002fe20000000022 */
[----:B------:R-:W-:Y:S01]  /*6750*/  IMAD R147, R147, UR4, RZ ;  /* 0x0000000493937c24 */ /* 0x000fe2000f8e02ff */
[----:B------:R-:W-:Y:S01]  /*6760*/  LEA.HI.X.SX32 R207, R207, UR15, 0x1, P4 ;  /* 0x0000000fcfcf7c11 */ /* 0x000fe2000a0f0eff */
[----:B------:R-:W-:Y:S01]  /*6770*/  IMAD R149, R149, UR4, RZ ;  /* 0x0000000495957c24 */ /* 0x000fe2000f8e02ff */
[CC--:B------:R-:W-:Y:S01]  /*6780*/  LEA R186, P4, R141.reuse, R38.reuse, 0x1 ;  /* 0x000000268dba7211 */ /* 0x0c0fe200078808ff */
[----:B------:R-:W-:Y:S01]  /*6790*/  IMAD R150, R150, UR4, RZ ;  /* 0x0000000496967c24 */ /* 0x000fe2000f8e02ff */
[CC--:B------:R-:W-:Y:S01]  /*67a0*/  LEA R184, P6, R146.reuse, R38.reuse, 0x1 ;  /* 0x0000002692b87211 */ /* 0x0c0fe200078c08ff */
[----:B------:R-:W5:Y:S01]  /*67b0*/  @P5 LDG.E.U16 R34, desc[UR22][R58.64] ;  /* 0x000000163a225981 */ /* 0x000f62000c1e1500 */
[-C--:B------:R-:W-:Y:S01]  /*67c0*/  LEA.HI.X.SX32 R187, R141, R207.reuse, 0x1, P4 ;  /* 0x000000cf8dbb7211 */ /* 0x080fe200020f0eff */
[----:B------:R-:W-:Y:S01]  /*67d0*/  IMAD R151, R151, UR4, RZ ;  /* 0x0000000497977c24 */ /* 0x000fe2000f8e02ff */
[----:B------:R-:W-:Y:S01]  /*67e0*/  LEA.HI.X.SX32 R185, R146, R207, 0x1, P6 ;  /* 0x000000cf92b97211 */ /* 0x000fe200030f0eff */
[----:B------:R-:W-:Y:S01]  /*67f0*/  IMAD R152, R152, UR4, RZ ;  /* 0x0000000498987c24 */ /* 0x000fe2000f8e02ff */
[-C--:B------:R-:W-:Y:S01]  /*6800*/  LEA R182, P4, R147, R38.reuse, 0x1 ;  /* 0x0000002693b67211 */ /* 0x080fe200078808ff */
[----:B------:R-:W-:Y:S01]  /*6810*/  IMAD R153, R153, UR4, RZ ;  /* 0x0000000499997c24 */ /* 0x000fe2000f8e02ff */
[----:B------:R-:W-:-:S02]  /*6820*/  LEA R180, P5, R149, R38, 0x1 ;  /* 0x0000002695b47211 */ /* 0x000fc400078a08ff */
[----:B------:R-:W-:Y:S02]  /*6830*/  LEA R178, P6, R150, R38, 0x1 ;  /* 0x0000002696b27211 */ /* 0x000fe400078c08ff */
[----:B------:R-:W-:Y:S01]  /*6840*/  PRMT R40, RZ, 0x7610, R40 ;  /* 0x00007610ff287816 */ /* 0x000fe20000000028 */
[----:B------:R-:W-:Y:S01]  /*6850*/  IMAD R154, R154, UR4, RZ ;  /* 0x000000049a9a7c24 */ /* 0x000fe2000f8e02ff */
[-C--:B------:R-:W-:Y:S01]  /*6860*/  LEA.HI.X.SX32 R183, R147, R207.reuse, 0x1, P4 ;  /* 0x000000cf93b77211 */ /* 0x080fe200020f0eff */
[----:B------:R-:W-:Y:S01]  /*6870*/  IMAD R155, R155, UR4, RZ ;  /* 0x000000049b9b7c24 */ /* 0x000fe2000f8e02ff */
[-C--:B------:R-:W-:Y:S01]  /*6880*/  LEA.HI.X.SX32 R181, R149, R207.reuse, 0x1, P5 ;  /* 0x000000cf95b57211 */ /* 0x080fe200028f0eff */
[----:B------:R-:W-:Y:S01]  /*6890*/  IMAD R156, R156, UR4, RZ ;  /* 0x000000049c9c7c24 */ /* 0x000fe2000f8e02ff */
[----:B------:R-:W-:Y:S01]  /*68a0*/  LEA.HI.X.SX32 R179, R150, R207, 0x1, P6 ;  /* 0x000000cf96b37211 */ /* 0x000fe200030f0eff */
[----:B------:R0:W5:Y:S01]  /*68b0*/  @P1 LDG.E.U16 R40, desc[UR22][R64.64] ;  /* 0x0000001640281981 */ /* 0x000162000c1e1500 */
[----:B------:R-:W-:-:S02]  /*68c0*/  SHF.R.U64 R161, R161, 0x1, RZ ;  /* 0x00000001a1a17819 */ /* 0x000fc400000012ff */
[-C--:B------:R-:W-:Y:S02]  /*68d0*/  LEA R176, P4, R151, R38.reuse, 0x1 ;  /* 0x0000002697b07211 */ /* 0x080fe400078808ff */
[-C--:B------:R-:W-:Y:S02]  /*68e0*/  LEA R174, P5, R152, R38.reuse, 0x1 ;  /* 0x0000002698ae7211 */ /* 0x080fe400078a08ff */
[----:B------:R-:W-:Y:S01]  /*68f0*/  LEA R172, P6, R153, R38, 0x1 ;  /* 0x0000002699ac7211 */ /* 0x000fe200078c08ff */
[----:B------:R-:W-:Y:S01]  /*6900*/  IMAD R157, R157, UR4, RZ ;  /* 0x000000049d9d7c24 */ /* 0x000fe2000f8e02ff */
[----:B------:R-:W-:Y:S01]  /*6910*/  LOP3.LUT P1, RZ, R161, 0x1, RZ, 0xc0, !PT ;  /* 0x00000001a1ff7812 */ /* 0x000fe2000782c0ff */
[----:B------:R-:W-:Y:S01]  /*6920*/  IMAD R158, R158, UR4, RZ ;  /* 0x000000049e9e7c24 */ /* 0x000fe2000f8e02ff */
[-C--:B------:R-:W-:Y:S01]  /*6930*/  LEA.HI.X.SX32 R177, R151, R207.reuse, 0x1, P4 ;  /* 0x000000cf97b17211 */ /* 0x080fe200020f0eff */
[----:B------:R-:W-:Y:S01]  /*6940*/  IMAD R161, R159, UR4, RZ ;  /* 0x000000049fa17c24 */ /* 0x000fe2000f8e02ff */
[----:B------:R-:W-:-:S02]  /*6950*/  LEA.HI.X.SX32 R175, R152, R207, 0x1, P5 ;  /* 0x000000cf98af7211 */ /* 0x000fc400028f0eff */
[-C--:B------:R-:W-:Y:S02]  /*6960*/  LEA.HI.X.SX32 R173, R153, R207.reuse, 0x1, P6 ;  /* 0x000000cf99ad7211 */ /* 0x080fe400030f0eff */
[-C--:B------:R-:W-:Y:S02]  /*6970*/  LEA R170, P4, R154, R38.reuse, 0x1 ;  /* 0x000000269aaa7211 */ /* 0x080fe400078808ff */
[-C--:B------:R-:W-:Y:S02]  /*6980*/  LEA R168, P5, R155, R38.reuse, 0x1 ;  /* 0x000000269ba87211 */ /* 0x080fe400078a08ff */
[----:B------:R-:W-:Y:S01]  /*6990*/  LEA R166, P6, R156, R38, 0x1 ;  /* 0x000000269ca67211 */ /* 0x000fe200078c08ff */
[----:B------:R-:W-:Y:S01]  /*69a0*/  IMAD R94, R160, UR4, RZ ;  /* 0x00000004a05e7c24 */ /* 0x000fe2000f8e02ff */
[-C--:B------:R-:W-:Y:S01]  /*69b0*/  LEA.HI.X.SX32 R171, R154, R207.reuse, 0x1, P4 ;  /* 0x000000cf9aab7211 */ /* 0x080fe200020f0eff */
[----:B------:R-:W-:Y:S01]  /*69c0*/  IMAD R145, R145, UR4, RZ ;  /* 0x0000000491917c24 */ /* 0x000fe2000f8e02ff */
[-C--:B------:R-:W-:Y:S01]  /*69d0*/  LEA.HI.X.SX32 R169, R155, R207.reuse, 0x1, P5 ;  /* 0x000000cf9ba97211 */ /* 0x080fe200028f0eff */
[----:B------:R-:W-:Y:S01]  /*69e0*/  IMAD R96, R133, UR4, RZ ;  /* 0x0000000485607c24 */ /* 0x000fe2000f8e02ff */
[----:B------:R-:W-:-:S02]  /*69f0*/  LEA.HI.X.SX32 R167, R156, R207, 0x1, P6 ;  /* 0x000000cf9ca77211 */ /* 0x000fc400030f0eff */
        /* <DEDUP_REMOVED lines=28> */
[CC--:B------:R-:W-:Y:S02]  /*6bc0*/  LEA R144, P5, R137.reuse, R38.reuse, 0x1 ;  /* 0x0000002689907211 */ /* 0x0c0fe400078a08ff */
        /* <DEDUP_REMOVED lines=8> */
[-C--:B------:R-:W-:Y:S01]  /*6c50*/  LEA R136, P6, R213, R38.reuse, 0x1 ;  /* 0x00000026d5887211 */ /* 0x080fe200078c08ff */
[----:B------:R-:W-:Y:S01]  /*6c60*/  IMAD R88, R130, UR4, RZ ;  /* 0x0000000482587c24 */ /* 0x000fe2000f8e02ff */
[-C--:B------:R-:W-:Y:S01]  /*6c70*/  LEA.HI.X.SX32 R139, R212, R207.reuse, 0x1, P5 ;  /* 0x000000cfd48b7211 */ /* 0x080fe200028f0eff */
[----:B------:R-:W-:Y:S01]  /*6c80*/  IMAD R86, R129, UR4, RZ ;  /* 0x0000000481567c24 */ /* 0x000fe2000f8e02ff */
[----:B------:R-:W-:Y:S02]  /*6c90*/  LEA.HI.X.SX32 R137, R213, R207, 0x1, P6 ;  /* 0x000000cfd5897211 */ /* 0x000fe400030f0eff */
[-C--:B------:R-:W-:Y:S02]  /*6ca0*/  LEA R140, P4, R211, R38.reuse, 0x1 ;  /* 0x00000026d38c7211 */ /* 0x080fe400078808ff */
[----:B------:R-:W-:-:S02]  /*6cb0*/  LEA R132, P5, R133, R38, 0x1 ;  /* 0x0000002685847211 */ /* 0x000fc400078a08ff */
[-C--:B------:R-:W-:Y:S01]  /*6cc0*/  LEA R130, P6, R92, R38.reuse, 0x1 ;  /* 0x000000265c827211 */ /* 0x080fe200078c08ff */
[----:B------:R-:W-:Y:S01]  /*6cd0*/  IMAD R90, R131, UR4, RZ ;  /* 0x00000004835a7c24 */ /* 0x000fe2000f8e02ff */
[-C--:B------:R-:W-:Y:S01]  /*6ce0*/  LEA.HI.X.SX32 R141, R211, R207.reuse, 0x1, P4 ;  /* 0x000000cfd38d7211 */ /* 0x080fe200020f0eff */
[----:B------:R-:W-:Y:S01]  /*6cf0*/  IMAD R80, R126, UR4, RZ ;  /* 0x000000047e507c24 */ /* 0x000fe2000f8e02ff */
[-C--:B------:R-:W-:Y:S01]  /*6d00*/  LEA.HI.X.SX32 R133, R133, R207.reuse, 0x1, P5 ;  /* 0x000000cf85857211 */ /* 0x080fe200028f0eff */
[----:B------:R-:W-:Y:S01]  /*6d10*/  IMAD R77, R124, UR4, RZ ;  /* 0x000000047c4d7c24 */ /* 0x000fe2000f8e02ff */
[----:B------:R-:W-:Y:S01]  /*6d20*/  LEA.HI.X.SX32 R131, R92, R207, 0x1, P6 ;  /* 0x000000cf5c837211 */ /* 0x000fe200030f0eff */
[----:B------:R-:W-:Y:S01]  /*6d30*/  IMAD R82, R127, UR4, RZ ;  /* 0x000000047f527c24 */ /* 0x000fe2000f8e02ff */
        /* <DEDUP_REMOVED lines=9> */
[----:B0-----:R-:W-:Y:S01]  /*6dd0*/  IMAD R64, R118, UR4, RZ ;  /* 0x0000000476407c24 */ /* 0x001fe2000f8e02ff */
[-C--:B------:R-:W-:Y:S01]  /*6de0*/  LEA R128, P4, R90, R38.reuse, 0x1 ;  /* 0x000000265a807211 */ /* 0x080fe200078808ff */
[----:B------:R-:W-:Y:S01]  /*6df0*/  IMAD R75, R123, UR4, RZ ;  /* 0x000000047b4b7c24 */ /* 0x000fe2000f8e02ff */
        /* <DEDUP_REMOVED lines=18> */
[-C--:B------:R-:W-:Y:S01]  /*6f20*/  LEA.HI.X.SX32 R113, R75, R207.reuse, 0x1, P6 ;  /* 0x000000cf4b717211 */ /* 0x080fe200030f0eff */
[----:B------:R-:W-:Y:S01]  /*6f30*/  IMAD R83, R108, UR4, RZ ;  /* 0x000000046c537c24 */ /* 0x000fe2000f8e02ff */
[-C--:B------:R-:W-:Y:S01]  /*6f40*/  LEA R116, P4, R78, R38.reuse, 0x1 ;  /* 0x000000264e747211 */ /* 0x080fe200078808ff */
[----:B------:R-:W-:Y:S01]  /*6f50*/  IMAD R79, R106, UR4, RZ ;  /* 0x000000046a4f7c24 */ /* 0x000fe2000f8e02ff */
[-C--:B------:R-:W-:Y:S01]  /*6f60*/  LEA R108, P5, R71, R38.reuse, 0x1 ;  /* 0x00000026476c7211 */ /* 0x080fe200078a08ff */
[----:B------:R-:W-:Y:S01]  /*6f70*/  IMAD R61, R117, UR4, RZ ;  /* 0x00000004753d7c24 */ /* 0x000fe2000f8e02ff */
        /* <DEDUP_REMOVED lines=25> */
[-C--:B------:R-:W-:Y:S02]  /*7110*/  LEA.HI.X.SX32 R97, R97, R207.reuse, 0x1, P5 ;  /* 0x000000cf61617211 */ /* 0x080fe400028f0eff */
[----:B------:R-:W-:Y:S02]  /*7120*/  LEA.HI.X.SX32 R95, R95, R207, 0x1, P6 ;  /* 0x000000cf5f5f7211 */ /* 0x000fe400030f0eff */
[-C--:B------:R-:W-:Y:S02]  /*7130*/  LEA R98, P4, R59, R38.reuse, 0x1 ;  /* 0x000000263b627211 */ /* 0x080fe400078808ff */
[----:B------:R-:W-:-:S02]  /*7140*/  LEA R90, P5, R91, R38, 0x1 ;  /* 0x000000265b5a7211 */ /* 0x000fc400078a08ff */
[-C--:B------:R-:W-:Y:S01]  /*7150*/  LEA R88, P6, R89, R38.reuse, 0x1 ;  /* 0x0000002659587211 */ /* 0x080fe200078c08ff */
[----:B------:R-:W-:Y:S01]  /*7160*/  IMAD R66, R99, UR4, RZ ;  /* 0x0000000463427c24 */ /* 0x000fe2000f8e02ff */
[-C--:B------:R-:W-:Y:S02]  /*7170*/  LEA.HI.X.SX32 R99, R59, R207.reuse, 0x1, P4 ;  /* 0x000000cf3b637211 */ /* 0x080fe400020f0eff */
[-C--:B------:R-:W-:Y:S02]  /*7180*/  LEA.HI.X.SX32 R91, R91, R207.reuse, 0x1, P5 ;  /* 0x000000cf5b5b7211 */ /* 0x080fe400028f0eff */
[----:B------:R-:W-:Y:S02]  /*7190*/  LEA.HI.X.SX32 R89, R89, R207, 0x1, P6 ;  /* 0x000000cf59597211 */ /* 0x000fe400030f0eff */
[-C--:B------:R-:W-:Y:S02]  /*71a0*/  LEA R92, P4, R93, R38.reuse, 0x1 ;  /* 0x000000265d5c7211 */ /* 0x080fe400078808ff */
[----:B------:R-:W-:-:S02]  /*71b0*/  LEA R84, P5, R85, R38, 0x1 ;  /* 0x0000002655547211 */ /* 0x000fc400078a08ff */
[-C--:B------:R-:W-:Y:S01]  /*71c0*/  LEA R82, P6, R83, R38.reuse, 0x1 ;  /* 0x0000002653527211 */ /* 0x080fe200078c08ff */
[----:B------:R-:W-:Y:S01]  /*71d0*/  STL [R1+0x3c], R218 ;  /* 0x00003cda01007387 */ /* 0x000fe20000100800 */
[-C--:B------:R-:W-:Y:S02]  /*71e0*/  LEA.HI.X.SX32 R93, R93, R207.reuse, 0x1, P4 ;  /* 0x000000cf5d5d7211 */ /* 0x080fe400020f0eff */
[-C--:B------:R-:W-:Y:S01]  /*71f0*/  LEA.HI.X.SX32 R85, R85, R207.reuse, 0x1, P5 ;  /* 0x000000cf55557211 */ /* 0x080fe200028f0eff */
[----:B------:R-:W-:Y:S01]  /*7200*/  STL [R1+0xc], R222 ;  /* 0x00000cde01007387 */ /* 0x000fe20000100800 */
[----:B------:R-:W-:Y:S02]  /*7210*/  LEA.HI.X.SX32 R83, R83, R207, 0x1, P6 ;  /* 0x000000cf53537211 */ /* 0x000fe400030f0eff */
[-C--:B------:R-:W-:Y:S01]  /*7220*/  LEA R86, P4, R87, R38.reuse, 0x1 ;  /* 0x0000002657567211 */ /* 0x080fe200078808ff */
[----:B------:R-:W-:Y:S01]  /*7230*/  STL [R1+0x38], R221 ;  /* 0x000038dd01007387 */ /* 0x000fe20000100800 */
[----:B------:R-:W-:-:S02]  /*7240*/  LEA R78, P5, R79, R38, 0x1 ;  /* 0x000000264f4e7211 */ /* 0x000fc400078a08ff */
[----:B------:R-:W-:Y:S01]  /*7250*/  LEA R77, P6, R76, R38, 0x1 ;  /* 0x000000264c4d7211 */ /* 0x000fe200078c08ff */
[----:B------:R-:W-:Y:S01]  /*7260*/  STL [R1+0x8], R219 ;  /* 0x000008db01007387 */ /* 0x000fe20000100800 */
[----:B------:R-:W-:-:S03]  /*7270*/  VIADD R58, R10, 0x3f ;  /* 0x0000003f0a3a7836 */ /* 0x000fc60000000000 */
[----:B------:R-:W-:Y:S01]  /*7280*/  STL [R1+0x10], R224 ;  /* 0x000010e001007387 */ /* 0x000fe20000100800 */
[----:B------:R-:W-:-:S03]  /*7290*/  LEA.HI.X.SX32 R87, R87, R207, 0x1, P4 ;  /* 0x000000cf57577211 */ /* 0x000fc600020f0eff */
[----:B------:R-:W-:Y:S01]  /*72a0*/  STL [R1+0x40], R215 ;  /* 0x000040d701007387 */ /* 0x000fe20000100800 */
[-C--:B------:R-:W-:Y:S02]  /*72b0*/  LEA.HI.X.SX32 R79, R79, R207.reuse, 0x1, P5 ;  /* 0x000000cf4f4f7211 */ /* 0x080fe400028f0eff */
[----:B------:R-:W-:Y:S01]  /*72c0*/  LEA.HI.X.SX32 R76, R76, R207, 0x1, P6 ;  /* 0x000000cf4c4c7211 */ /* 0x000fe200030f0eff */
[----:B------:R-:W-:Y:S01]  /*72d0*/  STL [R1+0x4], R216 ;  /* 0x000004d801007387 */ /* 0x000fe20000100800 */
[-C--:B------:R-:W-:Y:S02]  /*72e0*/  LEA R80, P4, R81, R38.reuse, 0x1 ;  /* 0x0000002651507211 */ /* 0x080fe400078808ff */
[-C--:B------:R-:W-:Y:S01]  /*72f0*/  LEA R73, P5, R72, R38.reuse, 0x1 ;  /* 0x0000002648497211 */ /* 0x080fe200078a08ff */
[----:B------:R-:W-:Y:S01]  /*7300*/  STL [R1+0x34], R225 ;  /* 0x000034e101007387 */ /* 0x000fe20000100800 */
[----:B------:R-:W-:-:S03]  /*7310*/  LEA R71, P6, R70, R38, 0x1 ;  /* 0x0000002646477211 */ /* 0x000fc600078c08ff */
[----:B------:R-:W-:Y:S01]  /*7320*/  STL [R1+0x2c], R223 ;  /* 0x00002cdf01007387 */ /* 0x000fe20000100800 */
[----:B------:R-:W-:-:S03]  /*7330*/  LEA.HI.X.SX32 R81, R81, R207, 0x1, P4 ;  /* 0x000000cf51517211 */ /* 0x000fc600020f0eff */
[----:B------:R-:W-:Y:S01]  /*7340*/  STL [R1+0x28], R220 ;  /* 0x000028dc01007387 */ /* 0x000fe20000100800 */
[----:B------:R-:W-:-:S03]  /*7350*/  LEA.HI.X.SX32 R72, R72, R207, 0x1, P5 ;  /* 0x000000cf48487211 */ /* 0x000fc600028f0eff */
[----:B------:R-:W-:Y:S01]  /*7360*/  STL [R1+0x24], R217 ;  /* 0x000024d901007387 */ /* 0x000fe20000100800 */
[----:B------:R-:W-:-:S03]  /*7370*/  LEA.HI.X.SX32 R70, R70, R207, 0x1, P6 ;  /* 0x000000cf46467211 */ /* 0x000fc600030f0eff */
[----:B------:R-:W-:Y:S01]  /*7380*/  STL [R1+0x30], R226 ;  /* 0x000030e201007387 */ /* 0x000fe20000100800 */
[-C--:B------:R-:W-:Y:S02]  /*7390*/  LEA R75, P4, R74, R38.reuse, 0x1 ;  /* 0x000000264a4b7211 */ /* 0x080fe400078808ff */
[CC--:B------:R-:W-:Y:S01]  /*73a0*/  LEA R68, P5, R69.reuse, R38.reuse, 0x1 ;  /* 0x0000002645447211 */ /* 0x0c0fe200078a08ff */
[----:B------:R0:W-:Y:S01]  /*73b0*/  STL [R1+0x6c], R58 ;  /* 0x00006c3a01007387 */ /* 0x0001e20000100800 */
[----:B------:R-:W-:Y:S02]  /*73c0*/  LEA R67, P6, R66, R38, 0x1 ;  /* 0x0000002642437211 */ /* 0x000fe400078c08ff */
[-C--:B------:R-:W-:Y:S02]  /*73d0*/  LEA.HI.X.SX32 R74, R74, R207.reuse, 0x1, P4 ;  /* 0x000000cf4a4a7211 */ /* 0x080fe400020f0eff */
[-C--:B------:R-:W-:Y:S01]  /*73e0*/  LEA.HI.X.SX32 R69, R69, R207.reuse, 0x1, P5 ;  /* 0x000000cf45457211 */ /* 0x080fe200028f0eff */
[----:B0-----:R-:W-:Y:S01]  /*73f0*/  IMAD R58, R37, UR4, RZ ;  /* 0x00000004253a7c24 */ /* 0x001fe2000f8e02ff */
[----:B------:R-:W-:-:S02]  /*7400*/  LEA.HI.X.SX32 R66, R66, R207, 0x1, P6 ;  /* 0x000000cf42427211 */ /* 0x000fc400030f0eff */
[-C--:B------:R-:W-:Y:S02]  /*7410*/  LEA R61, P4, R60, R38.reuse, 0x1 ;  /* 0x000000263c3d7211 */ /* 0x080fe400078808ff */
[CC--:B------:R-:W-:Y:S02]  /*7420*/  LEA R64, P5, R65.reuse, R38.reuse, 0x1 ;  /* 0x0000002641407211 */ /* 0x0c0fe400078a08ff */
[----:B------:R-:W-:Y:S02]  /*7430*/  LEA R59, P6, R58, R38, 0x1 ;  /* 0x000000263a3b7211 */ /* 0x000fe400078c08ff */
[-C--:B------:R-:W-:Y:S02]  /*7440*/  LEA.HI.X.SX32 R60, R60, R207.reuse, 0x1, P4 ;  /* 0x000000cf3c3c7211 */ /* 0x080fe400020f0eff */
[-C--:B------:R-:W-:Y:S02]  /*7450*/  LEA.HI.X.SX32 R65, R65, R207.reuse, 0x1, P5 ;  /* 0x000000cf41417211 */ /* 0x080fe400028f0eff */
[----:B------:R-:W-:-:S02]  /*7460*/  LEA.HI.X.SX32 R58, R58, R207, 0x1, P6 ;  /* 0x000000cf3a3a7211 */ /* 0x000fc400030f0eff */
[----:B------:R-:W-:Y:S02]  /*7470*/  PRMT R35, RZ, 0x7610, R35 ;  /* 0x00007610ff237816 */ /* 0x000fe40000000023 */
[----:B------:R-:W-:Y:S02]  /*7480*/  PRMT R38, RZ, 0x7610, R38 ;  /* 0x00007610ff267816 */ /* 0x000fe40000000026 */
[----:B------:R-:W-:Y:S02]  /*7490*/  PRMT R207, RZ, 0x7610, R207 ;  /* 0x00007610ffcf7816 */ /* 0x000fe400000000cf */
[----:B------:R0:W5:Y:S04]  /*74a0*/  @P2 LDG.E.U16 R35, desc[UR22][R4.64] ;  /* 0x0000001604232981 */ /* 0x000168000c1e1500 */
[----:B------:R0:W5:Y:S04]  /*74b0*/  @P1 LDG.E.U16 R38, desc[UR22][R6.64] ;  /* 0x0000001606261981 */ /* 0x000168000c1e1500 */
[----:B------:R0:W5:Y:S01]  /*74c0*/  @!P0 LDG.E.U16 R207, desc[UR22][R8.64] ;  /* 0x0000001608cf8981 */ /* 0x000162000c1e1500 */
[----:B------:R-:W-:Y:S01]  /*74d0*/  VIADD R213, R10, 0x3f ;  /* 0x0000003f0ad57836 */ /* 0x000fe20000000000 */
[----:B------:R-:W-:-:S04]  /*74e0*/  @!UP1 UIADD3 UR4, UPT, UPT, -UR6, 0x100000, URZ ;  /* 0x0010000006049890 */ /* 0x000fc8000fffe1ff */
[----:B------:R-:W-:Y:S02]  /*74f0*/  @!UP1 USHF.L.U32 UR5, UR4, 0xb, URZ ;  /* 0x0000000b04059899 */ /* 0x000fe400080006ff */
[----:B------:R-:W-:Y:S01]  /*7500*/  @!UP1 USHF.L.U32 UR4, UR4, 0x1, URZ ;  /* 0x0000000104049899 */ /* 0x000fe200080006ff */
[----:B------:R-:W-:Y:S01]  /*7510*/  ISETP.GT.AND P4, PT, R213, 0x3f, PT ;  /* 0x0000003fd500780c */ /* 0x000fe20003f84270 */
[----:B------:R-:W-:-:S03]  /*7520*/  VOTEU.ALL UP1, P3 ;  /* 0x0000000000ff7886 */ /* 0x000fc60001820000 */
[----:B------:R-:W-:-:S07]  /*7530*/  ISETP.LT.AND P5, PT, R227, R10, P4 ;  /* 0x0000000ae300720c */ /* 0x000fce00027a1270 */
[----:B------:R0:W1:Y:S02]  /*7540*/  @!UP1 SYNCS.EXCH.64 URZ, [UR9+0x8008], UR4 ;  /* 0x0080080409ff95b2 */ /* 0x0000640008000100 */
[----:B0-----:R-:W-:Y:S05]  /*7550*/  @!P4 BRA `(.L_x_6) ;  /* 0x000000000084c947 */ /* 0x001fea0003800000 */
[----:B-----5:R-:W-:Y:S02]  /*7560*/  PRMT R10, R192, 0x5410, R11 ;  /* 0x00005410c00a7816 */ /* 0x020fe4000000000b */
[----:B------:R-:W-:Y:S02]  /*7570*/  PRMT R14, R14, 0x5410, R15 ;  /* 0x000054100e0e7816 */ /* 0x000fe4000000000f */
[----:B------:R-:W-:Y:S02]  /*7580*/  PRMT R16, R16, 0x5410, R17 ;  /* 0x0000541010107816 */ /* 0x000fe40000000011 */
[----:B------:R-:W-:Y:S02]  /*7590*/  PRMT R34, R34, 0x5410, R35 ;  /* 0x0000541022227816 */ /* 0x000fe40000000023 */
[----:B------:R-:W-:Y:S02]  /*75a0*/  PRMT R4, R201, 0x5410, R206 ;  /* 0x00005410c9047816 */ /* 0x000fe400000000ce */
[----:B------:R-:W-:-:S02]  /*75b0*/  PRMT R5, R205, 0x5410, R208 ;  /* 0x00005410cd057816 */ /* 0x000fc400000000d0 */
[----:B------:R-:W-:Y:S02]  /*75c0*/  PRMT R6, R197, 0x5410, R200 ;  /* 0x00005410c5067816 */ /* 0x000fe400000000c8 */
        /* <DEDUP_REMOVED lines=24> */
[----:B------:R-:W-:-:S04]  /*7750*/  PRMT R35, R38, 0x5410, R207 ;  /* 0x0000541026237816 */ /* 0x000fc800000000cf */
[----:B------:R0:W-:Y:S03]  /*7760*/  STTM.x32 tmem[UR10+0x80], R4 ;  /* 0x00008004000079ed */ /* 0x0001e600082c000a */
.L_x_6:
[----:B------:R-:W2:Y:S01]  /*7770*/  FENCE.VIEW.ASYNC.T ;  /* 0x00000000000073c6 */ /* 0x000ea20000000200 */
[----:B------:R-:W-:Y:S02]  /*7780*/  LOP3.LUT R155, R155, R154, RZ, 0x3c, !PT ;  /* 0x0000009a9b9b7212 */ /* 0x000fe400078e3cff */
[----:B------:R-:W-:Y:S02]  /*7790*/  LOP3.LUT R75, R75, R74, RZ, 0x3c, !PT ;  /* 0x0000004a4b4b7212 */ /* 0x000fe400078e3cff */
[----:B-----5:R-:W-:Y:S01]  /*77a0*/  PRMT R190, RZ, 0x7610, R190 ;  /* 0x00007610ffbe7816 */ /* 0x020fe200000000be */
[----:B-12---:R-:W-:Y:S01]  /*77b0*/  BAR.SYNC.DEFER_BLOCKING 0x0 ;  /* 0x0000000000007b1d */ /* 0x006fe20000010000 */
[----:B------:R-:W-:Y:S02]  /*77c0*/  LOP3.LUT R154, R155, R154, RZ, 0x3c, !PT ;  /* 0x0000009a9b9a7212 */ /* 0x000fe400078e3cff */
[----:B------:R-:W-:Y:S02]  /*77d0*/  LOP3.LUT R74, R75, R74, RZ, 0x3c, !PT ;  /* 0x0000004a4b4a7212 */ /* 0x000fe400078e3cff */
[----:B------:R-:W-:-:S02]  /*77e0*/  PRMT R191, RZ, 0x7610, R191 ;  /* 0x00007610ffbf7816 */ /* 0x000fc400000000bf */
[----:B------:R-:W-:Y:S02]  /*77f0*/  PRMT R192, RZ, 0x7610, R192 ;  /* 0x00007610ffc07816 */ /* 0x000fe400000000c0 */
[----:B------:R-:W-:Y:S02]  /*7800*/  PRMT R193, RZ, 0x7610, R193 ;  /* 0x00007610ffc17816 */ /* 0x000fe400000000c1 */
[----:B------:R-:W-:Y:S02]  /*7810*/  PRMT R194, RZ, 0x7610, R194 ;  /* 0x00007610ffc27816 */ /* 0x000fe400000000c2 */
[----:B------:R-:W-:Y:S02]  /*7820*/  PRMT R195, RZ, 0x7610, R195 ;  /* 0x00007610ffc37816 */ /* 0x000fe400000000c3 */
[----:B------:R-:W-:Y:S02]  /*7830*/  PRMT R196, RZ, 0x7610, R196 ;  /* 0x00007610ffc47816 */ /* 0x000fe400000000c4 */
[----:B------:R-:W-:-:S02]  /*7840*/  PRMT R197, RZ, 0x7610, R197 ;  /* 0x00007610ffc57816 */ /* 0x000fc400000000c5 */
[----:B------:R-:W-:Y:S02]  /*7850*/  PRMT R198, RZ, 0x7610, R198 ;  /* 0x00007610ffc67816 */ /* 0x000fe400000000c6 */
[----:B------:R-:W-:Y:S02]  /*7860*/  PRMT R199, RZ, 0x7610, R199 ;  /* 0x00007610ffc77816 */ /* 0x000fe400000000c7 */
[----:B------:R-:W-:Y:S01]  /*7870*/  PRMT R200, RZ, 0x7610, R200 ;  /* 0x00007610ffc87816 */ /* 0x000fe200000000c8 */
[----:B------:R-:W2:Y:S01]  /*7880*/  @P5 LDG.E.U16 R190, desc[UR22][R186.64] ;  /* 0x00000016babe5981 */ /* 0x000ea2000c1e1500 */
[----:B------:R-:W-:Y:S02]  /*7890*/  PRMT R201, RZ, 0x7610, R201 ;  /* 0x00007610ffc97816 */ /* 0x000fe400000000c9 */
[----:B------:R-:W-:Y:S01]  /*78a0*/  PRMT R44, RZ, 0x7610, R44 ;  /* 0x00007610ff2c7816 */ /* 0x000fe2000000002c */
[----:B------:R-:W3:Y:S01]  /*78b0*/  @P5 LDG.E.U16 R191, desc[UR22][R178.64] ;  /* 0x00000016b2bf5981 */ /* 0x000ee2000c1e1500 */
[----:B------:R-:W-:-:S02]  /*78c0*/  PRMT R45, RZ, 0x7610, R45 ;  /* 0x00007610ff2d7816 */ /* 0x000fc4000000002d */
[----:B------:R-:W-:Y:S01]  /*78d0*/  PRMT R46, RZ, 0x7610, R46 ;  /* 0x00007610ff2e7816 */ /* 0x000fe2000000002e */
[----:B------:R-:W4:Y:S01]  /*78e0*/  @P5 LDG.E.U16 R192, desc[UR22][R170.64] ;  /* 0x00000016aac05981 */ /* 0x000f22000c1e1500 */
[----:B------:R-:W-:Y:S02]  /*78f0*/  PRMT R47, RZ, 0x7610, R47 ;  /* 0x00007610ff2f7816 */ /* 0x000fe4000000002f */
[----:B------:R-:W-:Y:S01]  /*7900*/  PRMT R48, RZ, 0x7610, R48 ;  /* 0x00007610ff307816 */ /* 0x000fe20000000030 */
[----:B------:R-:W4:Y:S01]  /*7910*/  @P5 LDG.E.U16 R193, desc[UR22][R162.64] ;  /* 0x00000016a2c15981 */ /* 0x000f22000c1e1500 */
[----:B------:R-:W-:Y:S02]  /*7920*/  LOP3.LUT R155, R155, R154, RZ, 0x3c, !PT ;  /* 0x0000009a9b9b7212 */ /* 0x000fe400078e3cff */
[----:B------:R-:W-:Y:S01]  /*7930*/  PRMT R49, RZ, 0x7610, R49 ;  /* 0x00007610ff317816 */ /* 0x000fe20000000031 */
[----:B------:R-:W4:Y:S01]  /*7940*/  @P5 LDG.E.U16 R195, desc[UR22][R146.64] ;  /* 0x0000001692c35981 */ /* 0x000f22000c1e1500 */
[----:B------:R-:W-:-:S02]  /*7950*/  LOP3.LUT R75, R75, R74, RZ, 0x3c, !PT ;  /* 0x0000004a4b4b7212 */ /* 0x000fc400078e3cff */
[----:B------:R-:W-:Y:S01]  /*7960*/  PRMT R50, RZ, 0x7610, R50 ;  /* 0x00007610ff327816 */ /* 0x000fe20000000032 */
[----:B------:R-:W4:Y:S01]  /*7970*/  @P5 LDG.E.U16 R194, desc[UR22][R154.64] ;  /* 0x000000169ac25981 */ /* 0x000f22000c1e1500 */
[----:B------:R-:W-:Y:S02]  /*7980*/  PRMT R51, RZ, 0x7610, R51 ;  /* 0x00007610ff337816 */ /* 0x000fe40000000033 */
[----:B------:R-:W-:Y:S01]  /*7990*/  PRMT R54, RZ, 0x7610, R54 ;  /* 0x00007610ff367816 */ /* 0x000fe20000000036 */
[----:B------:R-:W4:Y:S01]  /*79a0*/  @P5 LDG.E.U16 R196, desc[UR22][R138.64] ;  /* 0x000000168ac45981 */ /* 0x000f22000c1e1500 */
[----:B------:R-:W-:Y:S02]  /*79b0*/  PRMT R55, RZ, 0x7610, R55 ;  /* 0x00007610ff377816 */ /* 0x000fe40000000037 */
[----:B------:R-:W-:Y:S01]  /*79c0*/  PRMT R56, RZ, 0x7610, R56 ;  /* 0x00007610ff387816 */ /* 0x000fe20000000038 */
[----:B------:R-:W4:Y:S01]  /*79d0*/  @P5 LDG.E.U16 R197, desc[UR22][R130.64] ;  /* 0x0000001682c55981 */ /* 0x000f22000c1e1500 */
[----:B------:R-:W-:-:S02]  /*79e0*/  PRMT R57, RZ, 0x7610, R57 ;  /* 0x00007610ff397816 */ /* 0x000fc40000000039 */
[----:B------:R-:W-:Y:S01]  /*79f0*/  LOP3.LUT R73, R73, R72, RZ, 0x3c, !PT ;  /* 0x0000004849497212 */ /* 0x000fe200078e3cff */
[----:B------:R-:W4:Y:S01]  /*7a00*/  @P5 LDG.E.U16 R198, desc[UR22][R122.64] ;  /* 0x000000167ac65981 */ /* 0x000f22000c1e1500 */
[----:B------:R-:W-:Y:S02]  /*7a10*/  PRMT R62, RZ, 0x7610, R62 ;  /* 0x00007610ff3e7816 */ /* 0x000fe4000000003e */
[----:B------:R-:W-:Y:S01]  /*7a20*/  LOP3.LUT R67, R67, R66, RZ, 0x3c, !PT ;  /* 0x0000004243437212 */ /* 0x000fe200078e3cff */
[----:B------:R-:W4:Y:S01]  /*7a30*/  @P5 LDG.E.U16 R199, desc[UR22][R114.64] ;  /* 0x0000001672c75981 */ /* 0x000f22000c1e1500 */
[----:B------:R-:W-:Y:S02]  /*7a40*/  PRMT R63, RZ, 0x7610, R63 ;  /* 0x00007610ff3f7816 */ /* 0x000fe4000000003f */
[----:B------:R-:W-:Y:S01]  /*7a50*/  PRMT R188, RZ, 0x7610, R188 ;  /* 0x00007610ffbc7816 */ /* 0x000fe200000000bc */
[----:B------:R-:W4:Y:S01]  /*7a60*/  @P5 LDG.E.U16 R200, desc[UR22][R106.64] ;  /* 0x000000166ac85981 */ /* 0x000f22000c1e1500 */
[----:B------:R-:W-:-:S02]  /*7a70*/  PRMT R189, RZ, 0x7610, R189 ;  /* 0x00007610ffbd7816 */ /* 0x000fc400000000bd */
[----:B0-----:R-:W-:Y:S01]  /*7a80*/  PRMT R26, RZ, 0x7610, R26 ;  /* 0x00007610ff1a7816 */ /* 0x001fe2000000001a */
[----:B------:R-:W4:Y:S01]  /*7a90*/  @P5 LDG.E.U16 R201, desc[UR22][R98.64] ;  /* 0x0000001662c95981 */ /* 0x000f22000c1e1500 */
[----:B------:R-:W-:Y:S02]  /*7aa0*/  LOP3.LUT R72, R73, R72, RZ, 0x3c, !PT ;  /* 0x0000004849487212 */ /* 0x000fe400078e3cff */
[----:B------:R-:W-:Y:S01]  /*7ab0*/  LOP3.LUT R159, R159, R158, RZ, 0x3c, !PT ;  /* 0x0000009e9f9f7212 */ /* 0x000fe200078e3cff */
[----:B------:R-:W4:Y:S01]  /*7ac0*/  @P5 LDG.E.U16 R44, desc[UR22][R90.64] ;  /* 0x000000165a2c5981 */ /* 0x000f22000c1e1500 */
[----:B------:R-:W-:Y:S02]  /*7ad0*/  PRMT R27, RZ, 0x7610, R27 ;  /* 0x00007610ff1b7816 */ /* 0x000fe4000000001b */
[----:B------:R-:W-:Y:S01]  /*7ae0*/  PRMT R28, RZ, 0x7610, R28 ;  /* 0x00007610ff1c7816 */ /* 0x000fe2000000001c */
[----:B------:R-:W4:Y:S01]  /*7af0*/  @P5 LDG.E.U16 R45, desc[UR22][R82.64] ;  /* 0x00000016522d5981 */ /* 0x000f22000c1e1500 */
[----:B------:R-:W-:-:S02]  /*7b00*/  PRMT R29, RZ, 0x7610, R29 ;  /* 0x00007610ff1d7816 */ /* 0x000fc4000000001d */
        /* <DEDUP_REMOVED lines=12> */
[----:B------:R-:W-:Y:S01]  /*7bd0*/  LOP3.LUT R71, R71, R70, RZ, 0x3c, !PT ;  /* 0x0000004647477212 */ /* 0x000fe200078e3cff */
[----:B------:R-:W4:Y:S01]  /*7be0*/  @P5 LDG.E.U16 R50, desc[UR22][R168.64] ;  /* 0x00000016a8325981 */ /* 0x000f22000c1e1500 */
[----:B------:R-:W-:Y:S02]  /*7bf0*/  LOP3.LUT R66, R67, R66, RZ, 0x3c, !PT ;  /* 0x0000004243427212 */ /* 0x000fe400078e3cff */
[----:B------:R-:W-:Y:S01]  /*7c00*/  PRMT R40, RZ, 0x7610, R40 ;  /* 0x00007610ff287816 */ /* 0x000fe20000000028 */
[----:B------:R-:W4:Y:S01]  /*7c10*/  @P5 LDG.E.U16 R51, desc[UR22][R160.64] ;  /* 0x00000016a0335981 */ /* 0x000f22000c1e1500 */
[----:B------:R-:W-:-:S02]  /*7c20*/  LOP3.LUT R73, R73, R72, RZ, 0x3c, !PT ;  /* 0x0000004849497212 */ /* 0x000fc400078e3cff */
[----:B------:R-:W-:Y:S01]  /*7c30*/  PRMT R41, RZ, 0x7610, R41 ;  /* 0x00007610ff297816 */ /* 0x000fe20000000029 */
[----:B------:R-:W4:Y:S01]  /*7c40*/  @P5 LDG.E.U16 R54, desc[UR22][R152.64] ;  /* 0x0000001698365981 */ /* 0x000f22000c1e1500 */
[----:B------:R-:W-:Y:S02]  /*7c50*/  LOP3.LUT R158, R159, R158, RZ, 0x3c, !PT ;  /* 0x0000009e9f9e7212 */ /* 0x000fe400078e3cff */
[----:B------:R-:W-:Y:S01]  /*7c60*/  LOP3.LUT R157, R157, R156, RZ, 0x3c, !PT ;  /* 0x0000009c9d9d7212 */ /* 0x000fe200078e3cff */
[----:B------:R-:W4:Y:S01]  /*7c70*/  @P5 LDG.E.U16 R55, desc[UR22][R144.64] ;  /* 0x0000001690375981 */ /* 0x000f22000c1e1500 */
[----:B------:R-:W-:Y:S02]  /*7c80*/  LOP3.LUT R77, R77, R76, RZ, 0x3c, !PT ;  /* 0x0000004c4d4d7212 */ /* 0x000fe400078e3cff */
[----:B------:R-:W-:Y:S01]  /*7c90*/  LOP3.LUT R61, R61, R60, RZ, 0x3c, !PT ;  /* 0x0000003c3d3d7212 */ /* 0x000fe200078e3cff */
[----:B------:R-:W4:Y:S01]  /*7ca0*/  @P5 LDG.E.U16 R56, desc[UR22][R136.64] ;  /* 0x0000001688385981 */ /* 0x000f22000c1e1500 */
[----:B------:R-:W-:-:S02]  /*7cb0*/  LOP3.LUT R67, R67, R66, RZ, 0x3c, !PT ;  /* 0x0000004243437212 */ /* 0x000fc400078e3cff */
[----:B------:R-:W-:Y:S01]  /*7cc0*/  LOP3.LUT R59, R59, R58, RZ, 0x3c, !PT ;  /* 0x0000003a3b3b7212 */ /* 0x000fe200078e3cff */
[----:B------:R-:W4:Y:S01]  /*7cd0*/  @P5 LDG.E.U16 R57, desc[UR22][R128.64] ;  /* 0x0000001680395981 */ /* 0x000f22000c1e1500 */
[----:B------:R-:W-:Y:S02]  /*7ce0*/  LOP3.LUT R159, R159, R158, RZ, 0x3c, !PT ;  /* 0x0000009e9f9f7212 */ /* 0x000fe400078e3cff */
[----:B------:R-:W-:Y:S01]  /*7cf0*/  PRMT R42, RZ, 0x7610, R42 ;  /* 0x00007610ff2a7816 */ /* 0x000fe2000000002a */
[----:B------:R-:W4:Y:S01]  /*7d00*/  @P5 LDG.E.U16 R62, desc[UR22][R120.64] ;  /* 0x00000016783e5981 */ /* 0x000f22000c1e1500 */
[----:B------:R-:W-:Y:S02]  /*7d10*/  PRMT R43, RZ, 0x7610, R43 ;  /* 0x00007610ff2b7816 */ /* 0x000fe4000000002b */
[----:B------:R-:W-:Y:S01]  /*7d20*/  PRMT R6, RZ, 0x7610, R6 ;  /* 0x00007610ff067816 */ /* 0x000fe20000000006 */
[----:B------:R-:W4:Y:S01]  /*7d30*/  @P5 LDG.E.U16 R63, desc[UR22][R112.64] ;  /* 0x00000016703f5981 */ /* 0x000f22000c1e1500 */
[----:B------:R-:W-:-:S02]  /*7d40*/  LOP3.LUT R70, R71, R70, RZ, 0x3c, !PT ;  /* 0x0000004647467212 */ /* 0x000fc400078e3cff */
[----:B------:R-:W-:Y:S01]  /*7d50*/  PRMT R7, RZ, 0x7610, R7 ;  /* 0x00007610ff077816 */ /* 0x000fe20000000007 */
[----:B------:R-:W4:Y:S01]  /*7d60*/  @P5 LDG.E.U16 R188, desc[UR22][R104.64] ;  /* 0x0000001668bc5981 */ /* 0x000f22000c1e1500 */
[----:B------:R-:W-:Y:S02]  /*7d70*/  LOP3.LUT R156, R157, R156, RZ, 0x3c, !PT ;  /* 0x0000009c9d9c7212 */ /* 0x000fe400078e3cff */
[----:B------:R-:W-:Y:S01]  /*7d80*/  PRMT R8, RZ, 0x7610, R8 ;  /* 0x00007610ff087816 */ /* 0x000fe20000000008 */
[----:B------:R-:W4:Y:S01]  /*7d90*/  @P5 LDG.E.U16 R189, desc[UR22][R96.64] ;  /* 0x0000001660bd5981 */ /* 0x000f22000c1e1500 */
[----:B------:R-:W-:Y:S02]  /*7da0*/  LOP3.LUT R76, R77, R76, RZ, 0x3c, !PT ;  /* 0x0000004c4d4c7212 */ /* 0x000fe400078e3cff */
        /* <DEDUP_REMOVED lines=30> */
[----:B------:R-:W-:Y:S01]  /*7f90*/  SHF.R.S32.HI R4, RZ, 0x1f, R3 ;  /* 0x0000001fff047819 */ /* 0x000fe20000011403 */
[----:B------:R-:W4:Y:S01]  /*7fa0*/  @P5 LDG.E.U16 R38, desc[UR22][R134.64] ;  /* 0x0000001686265981 */ /* 0x000f22000c1e1500 */
[----:B------:R-:W-:Y:S02]  /*7fb0*/  LOP3.LUT R157, R157, R156, RZ, 0x3c, !PT ;  /* 0x0000009c9d9d7212 */ /* 0x000fe400078e3cff */
[----:B------:R-:W-:Y:S01]  /*7fc0*/  SHF.R.S32.HI R5, RZ, 0x6, R202 ;  /* 0x00000006ff057819 */ /* 0x000fe200000114ca */
[----:B------:R-:W4:Y:S01]  /*7fd0*/  @P5 LDG.E.U16 R39, desc[UR22][R126.64] ;  /* 0x000000167e275981 */ /* 0x000f22000c1e1500 */
[----:B------:R-:W-:Y:S01]  /*7fe0*/  LOP3.LUT R77, R77, R76, RZ, 0x3c, !PT ;  /* 0x0000004c4d4d7212 */ /* 0x000fe200078e3cff */
[----:B------:R-:W-:Y:S01]  /*7ff0*/  IMAD.SHL.U32 R204, R52, 0x40, RZ ;  /* 0x0000004034cc7824 */ /* 0x000fe200078e00ff */
[----:B------:R-:W0:Y:S01]  /*8000*/  LDCU UR5, c[0x0][0x3a0] ;  /* 0x00007400ff0577ac */ /* 0x000e220008000800 */
[----:B------:R-:W4:Y:S01]  /*8010*/  @P5 LDG.E.U16 R40, desc[UR22][R118.64] ;  /* 0x0000001676285981 */ /* 0x000f22000c1e1500 */
[----:B------:R-:W-:-:S03]  /*8020*/  LOP3.LUT R61, R61, R60, RZ, 0x3c, !PT ;  /* 0x0000003c3d3d7212 */ /* 0x000fc600078e3cff */
[----:B------:R-:W4:Y:S01]  /*8030*/  @P5 LDG.E.U16 R41, desc[UR22][R110.64] ;  /* 0x000000166e295981 */ /* 0x000f22000c1e1500 */
[----:B------:R-:W-:-:S03]  /*8040*/  LOP3.LUT R59, R59, R58, RZ, 0x3c, !PT ;  /* 0x0000003a3b3b7212 */ /* 0x000fc600078e3cff */
[----:B------:R-:W4:Y:S04]  /*8050*/  @P5 LDG.E.U16 R42, desc[UR22][R102.64] ;  /* 0x00000016662a5981 */ /* 0x000f28000c1e1500 */
        /* <DEDUP_REMOVED lines=20> */
[----:B------:R-:W4:Y:S01]  /*81a0*/  @P5 LDG.E.U16 R25, desc[UR22][R58.64] ;  /* 0x000000163a195981 */ /* 0x000f22000c1e1500 */
[----:B------:R-:W-:-:S02]  /*81b0*/  SHF.L.U64.HI R37, R3, 0x1, R4 ;  /* 0x0000000103257819 */ /* 0x000fc40000010204 */
[----:B------:R-:W-:Y:S01]  /*81c0*/  SGXT R4, R5, 0x1 ;  /* 0x000000010504781a */ /* 0x000fe20000000200 */
[----:B------:R-:W-:-:S03]  /*81d0*/  IMAD.SHL.U32 R3, R202, 0x2, RZ ;  /* 0x00000002ca037824 */ /* 0x000fc600078e00ff */
[----:B------:R-:W-:Y:S01]  /*81e0*/  LOP3.LUT R4, R4, 0x90, RZ, 0xc0, !PT ;  /* 0x0000009004047812 */ /* 0x000fe200078ec0ff */
[----:B------:R1:W-:Y:S03]  /*81f0*/  STL [R1+0x60], R204 ;  /* 0x000060cc01007387 */ /* 0x0003e60000100800 */
[----:B------:R-:W-:Y:S01]  /*8200*/  LOP3.LUT R3, R4, 0x7e, R3, 0x78, !PT ;  /* 0x0000007e04037812 */ /* 0x000fe200078e7803 */
[----:B------:R-:W-:-:S03]  /*8210*/  IMAD.WIDE R36, R204, 0x2, R36 ;  /* 0x00000002cc247825 */ /* 0x000fc600078e0224 */
[C---:B-1----:R-:W-:Y:S02]  /*8220*/  LOP3.LUT R204, R3.reuse, 0x20, RZ, 0x3c, !PT ;  /* 0x0000002003cc7812 */ /* 0x042fe400078e3cff */
[----:B------:R-:W-:Y:S01]  /*8230*/  LOP3.LUT R202, R3, 0x40, RZ, 0x3c, !PT ;  /* 0x0000004003ca7812 */ /* 0x000fe200078e3cff */
[----:B--2---:R-:W-:Y:S04]  /*8240*/  STS.U16 [R3+UR9], R190 ;  /* 0x000000be03007988 */ /* 0x004fe80008000409 */
[----:B---3--:R-:W-:Y:S04]  /*8250*/  STS.U16 [R3+UR9+0x400], R191 ;  /* 0x000400bf03007988 */ /* 0x008fe80008000409 */
[----:B----4-:R-:W-:Y:S04]  /*8260*/  STS.U16 [R3+UR9+0x800], R192 ;  /* 0x000800c003007988 */ /* 0x010fe80008000409 */
[----:B------:R-:W-:Y:S04]  /*8270*/  STS.U16 [R3+UR9+0xc00], R193 ;  /* 0x000c00c103007988 */ /* 0x000fe80008000409 */
        /* <DEDUP_REMOVED lines=34> */
[----:B------:R-:W-:Y:S01]  /*84a0*/  STS.U16 [R202+UR9+0x1a00], R38 ;  /* 0x001a0026ca007988 */ /* 0x000fe20008000409 */
[----:B------:R-:W-:-:S03]  /*84b0*/  IADD3 R4, P1, PT, R36, UR12, RZ ;  /* 0x0000000c24047c10 */ /* 0x000fc6000ff3e0ff */
[----:B------:R-:W-:Y:S01]  /*84c0*/  STS.U16 [R202+UR9+0x1e00], R39 ;  /* 0x001e0027ca007988 */ /* 0x000fe20008000409 */
[----:B------:R-:W-:-:S03]  /*84d0*/  LOP3.LUT R36, R3, 0x60, RZ, 0x3c, !PT ;  /* 0x0000006003247812 */ /* 0x000fc600078e3cff */
[----:B------:R-:W-:Y:S04]  /*84e0*/  STS.U16 [R202+UR9+0x2200], R40 ;  /* 0x00220028ca007988 */ /* 0x000fe80008000409 */
[----:B------:R-:W-:Y:S01]  /*84f0*/  STS.U16 [R202+UR9+0x2600], R41 ;  /* 0x00260029ca007988 */ /* 0x000fe20008000409 */
[----:B0-----:R-:W-:-:S03]  /*8500*/  UIADD3 UR12, UPT, UPT, UR5, 0x3f, URZ ;  /* 0x0000003f050c7890 */ /* 0x001fc6000fffe0ff */
[----:B------:R-:W-:Y:S04]  /*8510*/  STS.U16 [R202+UR9+0x2a00], R42 ;  /* 0x002a002aca007988 */ /* 0x000fe80008000409 */
[----:B------:R-:W-:Y:S04]  /*8520*/  STS.U16 [R202+UR9+0x2e00], R43 ;  /* 0x002e002bca007988 */ /* 0x000fe80008000409 */
[----:B------:R-:W-:Y:S04]  /*8530*/  STS.U16 [R202+UR9+0x3200], R6 ;  /* 0x00320006ca007988 */ /* 0x000fe80008000409 */
[----:B------:R0:W-:Y:S01]  /*8540*/  STS.U16 [R202+UR9+0x3600], R7 ;  /* 0x00360007ca007988 */ /* 0x0001e20008000409 */
[----:B------:R-:W-:-:S03]  /*8550*/  USHF.R.S32.HI UR7, URZ, 0x1f, UR12 ;  /* 0x0000001fff077899 */ /* 0x000fc6000801140c */
[----:B------:R-:W-:Y:S04]  /*8560*/  STS.U16 [R202+UR9+0x3a00], R8 ;  /* 0x003a0008ca007988 */ /* 0x000fe80008000409 */
[----:B------:R-:W-:Y:S01]  /*8570*/  STS.U16 [R202+UR9+0x3e00], R9 ;  /* 0x003e0009ca007988 */ /* 0x000fe20008000409 */
[----:B0-----:R-:W-:-:S03]  /*8580*/  SHF.R.S32.HI R7, RZ, 0x1f, R52 ;  /* 0x0000001fff077819 */ /* 0x001fc60000011434 */
[----:B------:R-:W-:Y:S04]  /*8590*/  STS.U16 [R36+UR9+0x300], R10 ;  /* 0x0003000a24007988 */ /* 0x000fe80008000409 */
[----:B------:R-:W-:Y:S01]  /*85a0*/  STS.U16 [R36+UR9+0x700], R11 ;  /* 0x0007000b24007988 */ /* 0x000fe20008000409 */
[----:B------:R-:W-:-:S03]  /*85b0*/  SHF.L.U64.HI R6, R52, 0x1, R7 ;  /* 0x0000000134067819 */ /* 0x000fc60000010207 */
        /* <DEDUP_REMOVED lines=13> */
[----:B------:R0:W-:Y:S01]  /*8690*/  STS.U16 [R36+UR9+0x3f00], R25 ;  /* 0x003f001924007988 */ /* 0x0001e20008000409 */
[----:B------:R1:W-:Y:S06]  /*86a0*/  MEMBAR.ALL.CTA ;  /* 0x0000000000007992 */ /* 0x0003ec0000008000 */
[----:B-1----:R-:W1:Y:S01]  /*86b0*/  FENCE.VIEW.ASYNC.S ;  /* 0x00000000000073c6 */ /* 0x002e620000000000 */
[----:B------:R-:W-:Y:S01]  /*86c0*/  ULEA.HI UR7, UR7, UR12, URZ, 0x6 ;  /* 0x0000000c07077291 */ /* 0x000fe2000f8f30ff */
[----:B------:R-:W-:Y:S01]  /*86d0*/  ISETP.NE.U32.AND P0, PT, R203, RZ, PT ;  /* 0x000000ffcb00720c */ /* 0x000fe20003f05070 */
[----:B------:R-:W-:Y:S01]  /*86e0*/  UIADD3 UR5, UPT, UPT, UR9, 0x4000, URZ ;  /* 0x0000400009057890 */ /* 0x000fe2000fffe0ff */
[----:B------:R2:W-:Y:S01]  /*86f0*/  STL [R1+0x64], R6 ;  /* 0x0000640601007387 */ /* 0x0005e20000100800 */
[----:B------:R-:W-:Y:S01]  /*8700*/  USHF.R.S32.HI UR7, URZ, 0x6, UR7 ;  /* 0x00000006ff077899 */ /* 0x000fe20008011407 */
[----:B------:R-:W-:Y:S01]  /*8710*/  IADD3.X R5, PT, PT, R37, UR13, RZ, P1, !PT ;  /* 0x0000000d25057c10 */ /* 0x000fe20008ffe4ff */
[----:B------:R-:W-:Y:S01]  /*8720*/  USHF.R.U32.HI UR5, URZ, 0x4, UR5 ;  /* 0x00000004ff057899 */ /* 0x000fe20008011605 */
[----:B------:R-:W-:Y:S01]  /*8730*/  ISETP.LT.OR P1, PT, R213, 0x40, P0 ;  /* 0x00000040d500780c */ /* 0x000fe20000721670 */
[----:B------:R-:W-:-:S02]  /*8740*/  UISETP.LT.AND UP1, UPT, UR7, 0x1, UPT ;  /* 0x000000010700788c */ /* 0x000fc4000bf21270 */
[----:B------:R-:W-:Y:S02]  /*8750*/  USGXT.U32 UR19, UR5, 0xe ;  /* 0x0000000e0513789a */ /* 0x000fe40008000000 */
[----:B------:R-:W-:Y:S02]  /*8760*/  USEL UR5, UR7, 0x1, !UP1 ;  /* 0x0000000107057887 */ /* 0x000fe4000c800000 */
[----:B------:R-:W-:Y:S01]  /*8770*/  UIADD3 UR14, UP1, UPT, UR19, 0x2, URZ ;  /* 0x00000002130e7890 */ /* 0x000fe2000ff3e0ff */
[----:B------:R-:W-:Y:S01]  /*8780*/  IMAD.MOV.U32 R204, RZ, RZ, R226 ;  /* 0x000000ffffcc7224 */ /* 0x000fe200078e00e2 */
[----:B------:R-:W-:Y:S01]  /*8790*/  UIADD3 UR7, UPT, UPT, UR5, -0x1, URZ ;  /* 0xffffffff05077890 */ /* 0x000fe2000fffe0ff */
[----:B------:R-:W-:Y:S01]  /*87a0*/  IMAD.MOV.U32 R205, RZ, RZ, R225 ;  /* 0x000000ffffcd7224 */ /* 0x000fe200078e00e1 */
[----:B------:R-:W-:Y:S01]  /*87b0*/  UMOV UR4, URZ ;  /* 0x000000ff00047c82 */ /* 0x000fe20008000000 */
[----:B------:R-:W-:Y:S02]  /*87c0*/  IMAD.MOV.U32 R207, RZ, RZ, R224 ;  /* 0x000000ffffcf7224 */ /* 0x000fe400078e00e0 */
[----:B------:R-:W-:-:S02]  /*87d0*/  IMAD.MOV.U32 R208, RZ, RZ, R221 ;  /* 0x000000ffffd07224 */ /* 0x000fc400078e00dd */
[----:B------:R-:W-:Y:S01]  /*87e0*/  IMAD.MOV.U32 R210, RZ, RZ, R218 ;  /* 0x000000ffffd27224 */ /* 0x000fe200078e00da */
[----:B------:R-:W-:Y:S01]  /*87f0*/  UIADD3.X UR15, UPT, UPT, UR4, 0x40004040, URZ, UP1, !UPT ;  /* 0x40004040040f7890 */ /* 0x000fe20008ffe4ff */
[----:B------:R-:W-:Y:S02]  /*8800*/  IMAD.MOV.U32 R211, RZ, RZ, R215 ;  /* 0x000000ffffd37224 */ /* 0x000fe400078e00d7 */
[C---:B------:R-:W-:Y:S02]  /*8810*/  IMAD R252, R52.reuse, 0xf, RZ ;  /* 0x0000000f34fc7824 */ /* 0x040fe400078e02ff */
[C---:B------:R-:W-:Y:S02]  /*8820*/  IMAD.SHL.U32 R251, R52.reuse, 0x10, RZ ;  /* 0x0000001034fb7824 */ /* 0x040fe400078e00ff */
[C---:B------:R-:W-:Y:S02]  /*8830*/  IMAD R250, R52.reuse, 0x11, RZ ;  /* 0x0000001134fa7824 */ /* 0x040fe400078e02ff */
[----:B------:R-:W-:-:S02]  /*8840*/  IMAD R249, R52, 0x12, RZ ;  /* 0x0000001234f97824 */ /* 0x000fc400078e02ff */
[C---:B------:R-:W-:Y:S02]  /*8850*/  IMAD R248, R52.reuse, 0x13, RZ ;  /* 0x0000001334f87824 */ /* 0x040fe400078e02ff */
[C---:B------:R-:W-:Y:S02]  /*8860*/  IMAD R247, R52.reuse, 0x14, RZ ;  /* 0x0000001434f77824 */ /* 0x040fe400078e02ff */
[C---:B------:R-:W-:Y:S02]  /*8870*/  IMAD R246, R52.reuse, 0x15, RZ ;  /* 0x0000001534f67824 */ /* 0x040fe400078e02ff */
[C---:B------:R-:W-:Y:S02]  /*8880*/  IMAD R245, R52.reuse, 0x16, RZ ;  /* 0x0000001634f57824 */ /* 0x040fe400078e02ff */
        /* <DEDUP_REMOVED lines=9> */
[C---:B------:R-:W-:Y:S02]  /*8920*/  IMAD.SHL.U32 R235, R52.reuse, 0x20, RZ ;  /* 0x0000002034eb7824 */ /* 0x040fe400078e00ff */
        /* <DEDUP_REMOVED lines=12> */
[C---:B------:R-:W-:Y:S01]  /*89f0*/  IMAD R218, R52.reuse, 0x2d, RZ ;  /* 0x0000002d34da7824 */ /* 0x040fe200078e02ff */
[----:B------:R-:W-:Y:S01]  /*8a00*/  UMOV UR6, URZ ;  /* 0x000000ff00067c82 */ /* 0x000fe20008000000 */
[----:B------:R-:W-:Y:S02]  /*8a10*/  UISETP.NE.U32.AND UP1, UPT, UR7, URZ, UPT ;  /* 0x000000ff0700728c */ /* 0x000fe4000bf25070 */
[----:B------:R-:W-:Y:S01]  /*8a20*/  UIADD3 UR18, UPT, UPT, UR8, 0x80, URZ ;  /* 0x0000008008127890 */ /* 0x000fe2000fffe0ff */
[----:B------:R-:W-:Y:S01]  /*8a30*/  IMAD.SHL.U32 R37, R53, 0x40, RZ ;  /* 0x0000004035257824 */ /* 0x000fe200078e00ff */
[----:B------:R-:W-:Y:S01]  /*8a40*/  SHF.R.S32.HI R198, RZ, 0x1f, R0 ;  /* 0x0000001fffc67819 */ /* 0x000fe20000011400 */
[C---:B------:R-:W-:Y:S01]  /*8a50*/  IMAD R215, R52.reuse, 0x2e, RZ ;  /* 0x0000002e34d77824 */ /* 0x040fe200078e02ff */
        /* <DEDUP_REMOVED lines=33> */
[----:B------:R-:W-:Y:S01]  /*8c70*/  IMAD R51, R52, 0x3f, RZ ;  /* 0x0000003f34337824 */ /* 0x000fe200078e02ff */
[----:B------:R-:W-:-:S02]  /*8c80*/  SHF.R.S32.HI R52, RZ, 0x1f, R247 ;  /* 0x0000001fff347819 */ /* 0x000fc400000114f7 */
[----:B------:R-:W-:Y:S02]  /*8c90*/  SHF.R.S32.HI R35, RZ, 0x1f, R246 ;  /* 0x0000001fff237819 */ /* 0x000fe400000114f6 */
[----:B------:R-:W-:Y:S02]  /*8ca0*/  SHF.R.S32.HI R34, RZ, 0x1f, R245 ;  /* 0x0000001fff227819 */ /* 0x000fe400000114f5 */
[----:B------:R-:W-:Y:S02]  /*8cb0*/  SHF.R.S32.HI R33, RZ, 0x1f, R244 ;  /* 0x0000001fff217819 */ /* 0x000fe400000114f4 */
[----:B------:R-:W-:Y:S02]  /*8cc0*/  SHF.R.S32.HI R32, RZ, 0x1f, R243 ;  /* 0x0000001fff207819 */ /* 0x000fe400000114f3 */
[----:B------:R-:W-:Y:S02]  /*8cd0*/  SHF.R.S32.HI R31, RZ, 0x1f, R242 ;  /* 0x0000001fff1f7819 */ /* 0x000fe400000114f2 */
[----:B------:R-:W-:-:S02]  /*8ce0*/  SHF.R.S32.HI R30, RZ, 0x1f, R241 ;  /* 0x0000001fff1e7819 */ /* 0x000fc400000114f1 */
[----:B------:R-:W-:Y:S02]  /*8cf0*/  SHF.R.S32.HI R29, RZ, 0x1f, R240 ;  /* 0x0000001fff1d7819 */ /* 0x000fe400000114f0 */
[----:B------:R-:W-:Y:S02]  /*8d00*/  SHF.R.S32.HI R28, RZ, 0x1f, R239 ;  /* 0x0000001fff1c7819 */ /* 0x000fe400000114ef */
[----:B------:R-:W-:Y:S02]  /*8d10*/  SHF.R.S32.HI R27, RZ, 0x1f, R238 ;  /* 0x0000001fff1b7819 */ /* 0x000fe400000114ee */
[----:B------:R-:W-:Y:S02]  /*8d20*/  SHF.R.S32.HI R26, RZ, 0x1f, R237 ;  /* 0x0000001fff1a7819 */ /* 0x000fe400000114ed */
[----:B0-----:R-:W-:Y:S02]  /*8d30*/  SHF.R.S32.HI R25, RZ, 0x1f, R236 ;  /* 0x0000001fff197819 */ /* 0x001fe400000114ec */
        /* <DEDUP_REMOVED lines=11> */
[----:B------:R-:W-:Y:S02]  /*8df0*/  SHF.R.S32.HI R13, RZ, 0x1f, R224 ;  /* 0x0000001fff0d7819 */ /* 0x000fe400000114e0 */
[----:B------:R-:W-:-:S02]  /*8e00*/  SHF.R.S32.HI R12, RZ, 0x1f, R221 ;  /* 0x0000001fff0c7819 */ /* 0x000fc400000114dd */
[----:B------:R-:W-:Y:S01]  /*8e10*/  SHF.R.S32.HI R11, RZ, 0x1f, R218 ;  /* 0x0000001fff0b7819 */ /* 0x000fe200000114da */
[----:B-1----:R-:W-:Y:S06]  /*8e20*/  BAR.SYNC.DEFER_BLOCKING 0x0 ;  /* 0x0000000000007b1d */ /* 0x002fec0000010000 */
[----:B--2---:R-:W-:Y:S05]  /*8e30*/  @P1 BRA `(.L_x_7) ;  /* 0x0000000000701947 */ /* 0x004fea0003800000 */
[----:B------:R-:W-:Y:S01]  /*8e40*/  USHF.R.U32.HI UR12, URZ, 0x4, UR9 ;  /* 0x00000004ff0c7899 */ /* 0x000fe20008011609 */
[----:B------:R-:W-:Y:S01]  /*8e50*/  UMOV UR4, URZ ;  /* 0x000000ff00047c82 */ /* 0x000fe20008000000 */
[----:B------:R-:W-:Y:S02]  /*8e60*/  UIADD3 UR16, UPT, UPT, UR8, 0x88, URZ ;  /* 0x0000008808107890 */ /* 0x000fe4000fffe0ff */
[----:B------:R-:W-:Y:S02]  /*8e70*/  USGXT.U32 UR12, UR12, 0xe ;  /* 0x0000000e0c0c789a */ /* 0x000fe40008000000 */
[----:B------:R-:W-:Y:S02]  /*8e80*/  UIADD3 UR17, UPT, UPT, UR8, 0x90, URZ ;  /* 0x0000009008117890 */ /* 0x000fe4000fffe0ff */
[----:B------:R-:W-:Y:S02]  /*8e90*/  UIADD3 UR28, UP2, UPT, UR12, 0x2, URZ ;  /* 0x000000020c1c7890 */ /* 0x000fe4000ff5e0ff */
[----:B------:R-:W-:-:S02]  /*8ea0*/  UIADD3 UR26, UPT, UPT, UR8, 0x98, URZ ;  /* 0x00000098081a7890 */ /* 0x000fc4000fffe0ff */
[----:B------:R-:W-:Y:S01]  /*8eb0*/  UIADD3.X UR29, UPT, UPT, UR4, 0x40004040, URZ, UP2, !UPT ;  /* 0x40004040041d7890 */ /* 0x000fe200097fe4ff */
[----:B------:R-:W-:Y:S01]  /*8ec0*/  UMOV UR30, 0x0 ;  /* 0x00000000001e7882 */ /* 0x000fe20000000000 */
[----:B------:R-:W-:Y:S02]  /*8ed0*/  UMOV UR31, 0x8200490 ;  /* 0x08200490001f7882 */ /* 0x000fe40000000000 */
[----:B------:R-:W-:Y:S02]  /*8ee0*/  UIADD3.64 UR20, UPT, UPT, UR28, 0x2, URZ ;  /* 0x000000021c147897 */ /* 0x000fe4000fffe0ff */
[----:B------:R-:W-:Y:S01]  /*8ef0*/  UIADD3.64 UR24, UPT, UPT, UR28, 0x4, URZ ;  /* 0x000000041c187897 */ /* 0x000fe2000fffe0ff */
[----:B------:R-:W-:Y:S01]  /*8f00*/  UMOV UR13, 0x40004040 ;  /* 0x40004040000d7882 */ /* 0x000fe20000000000 */
[----:B------:R-:W-:Y:S01]  /*8f10*/  UMOV UR32, 0x0 ;  /* 0x0000000000207882 */ /* 0x000fe20000000000 */
[----:B------:R-:W-:Y:S01]  /*8f20*/  UMOV UR33, 0x8200490 ;  /* 0x0820049000217882 */ /* 0x000fe20000000000 */
[----:B------:R-:W-:Y:S01]  /*8f30*/  UMOV UR34, 0x0 ;  /* 0x0000000000227882 */ /* 0x000fe20000000000 */
[----:B------:R-:W-:Y:S01]  /*8f40*/  UMOV UR35, 0x8200490 ;  /* 0x0820049000237882 */ /* 0x000fe20000000000 */
[----:B------:R-:W-:Y:S01]  /*8f50*/  UMOV UR4, UR11 ;  /* 0x0000000b00047c82 */ /* 0x000fe20008000000 */
[----:B------:R-:W-:Y:S01]  /*8f60*/  UMOV UR5, URZ ;  /* 0x000000ff00057c82 */ /* 0x000fe20008000000 */
[----:B------:R0:W-:Y:S01]  /*8f70*/  UTCHMMA tmem[UR18], gdesc[UR12], tmem[UR8], tmem[UR30], idesc[UR31], !UPT ;  /* 0x00ff1e0c120079ea */ /* 0x0001e2000f800008 */
[----:B------:R-:W-:Y:S01]  /*8f80*/  UMOV UR36, 0x0 ;  /* 0x0000000000247882 */ /* 0x000fe20000000000 */
[----:B------:R-:W-:Y:S01]  /*8f90*/  UMOV UR37, 0x8200490 ;  /* 0x0820049000257882 */ /* 0x000fe20000000000 */
[----:B------:R0:W-:Y:S01]  /*8fa0*/  UTCHMMA tmem[UR16], gdesc[UR28], tmem[UR8], tmem[UR32], idesc[UR33], UPT ;  /* 0x00ff201c100079ea */ /* 0x0001e2000b800008 */
[----:B------:R-:W-:Y:S01]  /*8fb0*/  UMOV UR4, UR4 ;  /* 0x0000000400047c82 */ /* 0x000fe20008000000 */
[----:B------:R0:W-:Y:S01]  /*8fc0*/  UTCHMMA tmem[UR17], gdesc[UR20], tmem[UR8], tmem[UR34], idesc[UR35], UPT ;  /* 0x00ff2214110079ea */ /* 0x0001e2000b800008 */
[----:B------:R0:W-:Y:S01]  /*8fd0*/  UTCHMMA tmem[UR26], gdesc[UR24], tmem[UR8], tmem[UR36], idesc[UR37], UPT ;  /* 0x00ff24181a0079ea */ /* 0x0001e2000b800008 */
[----:B------:R0:W-:Y:S01]  /*8fe0*/  UTCBAR [UR4], URZ ;  /* 0x000000ff040073e9 */ /* 0x0001e200080000ff */
[----:B------:R-:W-:Y:S01]  /*8ff0*/  NOP ;  /* 0x0000000000007918 */ /* 0x000fe20000000000 */
.L_x_7:
        /* <DEDUP_REMOVED lines=17> */
[----:B------:R-:W-:Y:S01]  /*9110*/  SHF.R.S32.HI R214, RZ, 0x1f, R51 ;  /* 0x0000001fffd67819 */ /* 0x000fe20000011433 */
[----:B------:R-:W-:Y:S06]  /*9120*/  BRA.U !UP1, `(.L_x_8) ;  /* 0x0000003509d07547 */ /* 0x000fec000b800000 */
[----:B------:R1:W-:Y:S04]  /*9130*/  STL [R1+0x7c], R36 ;  /* 0x00007c2401007387 */ /* 0x0003e80000100800 */
[----:B-1----:R-:W2:Y:S04]  /*9140*/  LDL R36, [R1+0x40] ;  /* 0x0000400001247983 */ /* 0x002ea80000100800 */
[----:B------:R1:W-:Y:S04]  /*9150*/  STL [R1+0x78], R3 ;  /* 0x0000780301007387 */ /* 0x0003e80000100800 */
[----:B-1----:R-:W3:Y:S01]  /*9160*/  LDL R3, [R1+0x3c] ;  /* 0x00003c0001037983 */ /* 0x002ee20000100800 */
[----:B------:R-:W-:-:S03]  /*9170*/  SHF.L.U64.HI R198, R0, 0x1, R198 ;  /* 0x0000000100c67819 */ /* 0x000fc600000102c6 */
[----:B------:R1:W-:Y:S04]  /*9180*/  STL [R1+0x74], R2 ;  /* 0x0000740201007387 */ /* 0x0003e80000100800 */
[----:B------:R-:W4:Y:S04]  /*9190*/  LDL R198, [R1+0x30] ;  /* 0x0000300001c67983 */ /* 0x000f280000100800 */
[----:B-1----:R-:W4:Y:S01]  /*91a0*/  LDL R2, [R1+0x38] ;  /* 0x0000380001027983 */ /* 0x002f220000100800 */
[----:B0-----:R-:W-:Y:S02]  /*91b0*/  UIADD3.64 UR24, UPT, UPT, UR14, 0x2, URZ ;  /* 0x000000020e187897 */ /* 0x001fe4000fffe0ff */
[----:B------:R-:W-:Y:S01]  /*91c0*/  UIADD3.64 UR26, UPT, UPT, UR14, 0x4, URZ ;  /* 0x000000040e1a7897 */ /* 0x000fe2000fffe0ff */
[----:B--2---:R-:W-:-:S02]  /*91d0*/  SHF.L.U64.HI R197, R36, 0x1, R197 ;  /* 0x0000000124c57819 */ /* 0x004fc400000102c5 */
[----:B------:R0:W5:Y:S04]  /*91e0*/  LDL.LU R36, [R1+0x7c] ;  /* 0x00007c0001247983 */ /* 0x0001680000300800 */
[----:B------:R1:W-:Y:S01]  /*91f0*/  STL [R1], R197 ;  /* 0x000000c501007387 */ /* 0x0003e20000100800 */
[----:B---3--:R-:W-:-:S03]  /*9200*/  SHF.L.U64.HI R196, R3, 0x1, R196 ;  /* 0x0000000103c47819 */ /* 0x008fc600000102c4 */
[----:B-1----:R-:W2:Y:S04]  /*9210*/  LDL R197, [R1+0x34] ;  /* 0x0000340001c57983 */ /* 0x002ea80000100800 */
[----:B------:R0:W5:Y:S04]  /*9220*/  LDL.LU R3, [R1+0x78] ;  /* 0x0000780001037983 */ /* 0x0001680000300800 */
[----:B------:R1:W-:Y:S04]  /*9230*/  STL [R1+0x14], R196 ;  /* 0x000014c401007387 */ /* 0x0003e80000100800 */
[----:B-1----:R-:W3:Y:S01]  /*9240*/  LDL R196, [R1+0x10] ;  /* 0x0000100001c47983 */ /* 0x002ee20000100800 */
[----:B----4-:R-:W-:-:S03]  /*9250*/  SHF.L.U64.HI R195, R2, 0x1, R195 ;  /* 0x0000000102c37819 */ /* 0x010fc600000102c3 */
[----:B------:R0:W5:Y:S04]  /*9260*/  LDL.LU R2, [R1+0x74] ;  /* 0x0000740001027983 */ /* 0x0001680000300800 */
[----:B------:R3:W-:Y:S01]  /*9270*/  STL [R1+0x18], R195 ;  /* 0x000018c301007387 */ /* 0x0007e20000100800 */
[----:B------:R-:W-:Y:S01]  /*9280*/  UMOV UR5, UR7 ;  /* 0x0000000700057c82 */ /* 0x000fe20008000000 */
[----:B------:R-:W-:Y:S01]  /*9290*/  UMOV UR20, 0x1 ;  /* 0x0000000100147882 */ /* 0x000fe20000000000 */
[----:B------:R-:W-:Y:S01]  /*92a0*/  UMOV UR4, URZ ;  /* 0x000000ff00047c82 */ /* 0x000fe20008000000 */
[----:B---3--:R-:W-:Y:S02]  /*92b0*/  SHF.L.U64.HI R195, R196, 0x1, R194 ;  /* 0x00000001c4c37819 */ /* 0x008fe400000102c2 */
[----:B--2---:R-:W-:-:S02]  /*92c0*/  SHF.L.U64.HI R194, R197, 0x1, R193 ;  /* 0x00000001c5c27819 */ /* 0x004fc400000102c1 */
[----:B------:R-:W-:Y:S02]  /*92d0*/  SHF.L.U64.HI R193, R198, 0x1, R192 ;  /* 0x00000001c6c17819 */ /* 0x000fe400000102c0 */
[----:B------:R-:W-:Y:S02]  /*92e0*/  SHF.L.U64.HI R192, R223, 0x1, R191 ;  /* 0x00000001dfc07819 */ /* 0x000fe400000102bf */
[----:B------:R-:W-:Y:S02]  /*92f0*/  SHF.L.U64.HI R191, R222, 0x1, R190 ;  /* 0x00000001debf7819 */ /* 0x000fe400000102be */
[----:B------:R-:W-:Y:S02]  /*9300*/  SHF.L.U64.HI R190, R220, 0x1, R189 ;  /* 0x00000001dcbe7819 */ /* 0x000fe400000102bd */
[----:B------:R-:W-:Y:S02]  /*9310*/  SHF.L.U64.HI R189, R219, 0x1, R188 ;  /* 0x00000001dbbd7819 */ /* 0x000fe400000102bc */
[----:B------:R-:W-:-:S02]  /*9320*/  SHF.L.U64.HI R188, R217, 0x1, R63 ;  /* 0x00000001d9bc7819 */ /* 0x000fc4000001023f */
        /* <DEDUP_REMOVED lines=11> */
[----:B------:R-:W-:Y:S01]  /*93e0*/  SHF.L.U64.HI R32, R242, 0x1, R31 ;  /* 0x00000001f2207819 */ /* 0x000fe2000001021f */
[----:B------:R0:W-:Y:S01]  /*93f0*/  STL [R1+0x1c], R195 ;  /* 0x00001cc301007387 */ /* 0x0001e20000100800 */
[----:B------:R-:W-:-:S02]  /*9400*/  SHF.L.U64.HI R31, R241, 0x1, R30 ;  /* 0x00000001f11f7819 */ /* 0x000fc4000001021e */
[----:B------:R-:W-:Y:S01]  /*9410*/  SHF.L.U64.HI R30, R240, 0x1, R29 ;  /* 0x00000001f01e7819 */ /* 0x000fe2000001021d */
[----:B------:R0:W-:Y:S01]  /*9420*/  STL [R1+0x20], R194 ;  /* 0x000020c201007387 */ /* 0x0001e20000100800 */
[----:B------:R-:W-:Y:S02]  /*9430*/  SHF.L.U64.HI R29, R239, 0x1, R28 ;  /* 0x00000001ef1d7819 */ /* 0x000fe4000001021c */
[----:B------:R-:W-:Y:S01]  /*9440*/  SHF.L.U64.HI R28, R238, 0x1, R27 ;  /* 0x00000001ee1c7819 */ /* 0x000fe2000001021b */
[----:B------:R0:W-:Y:S01]  /*9450*/  STL [R1+0x44], R193 ;  /* 0x000044c101007387 */ /* 0x0001e20000100800 */
[----:B------:R-:W-:Y:S02]  /*9460*/  SHF.L.U64.HI R27, R237, 0x1, R26 ;  /* 0x00000001ed1b7819 */ /* 0x000fe4000001021a */
[----:B------:R-:W-:Y:S01]  /*9470*/  SHF.L.U64.HI R26, R236, 0x1, R25 ;  /* 0x00000001ec1a7819 */ /* 0x000fe20000010219 */
[----:B------:R0:W-:Y:S01]  /*9480*/  STL [R1+0x48], R192 ;  /* 0x000048c001007387 */ /* 0x0001e20000100800 */
[----:B------:R-:W-:-:S03]  /*9490*/  SHF.L.U64.HI R25, R235, 0x1, R24 ;  /* 0x00000001eb197819 */ /* 0x000fc60000010218 */
        /* <DEDUP_REMOVED lines=29> */
[----:B------:R-:W-:Y:S01]  /*9670*/  SHF.L.U64.HI R6, R45, 0x1, R205 ;  /* 0x000000012d067819 */ /* 0x000fe200000102cd */
[----:B------:R-:W-:Y:S01]  /*9680*/  IMAD.MOV.U32 R52, RZ, RZ, R4 ;  /* 0x000000ffff347224 */ /* 0x000fe200078e0004 */
[----:B------:R-:W-:Y:S01]  /*9690*/  SHF.L.U64.HI R8, R46, 0x1, R207 ;  /* 0x000000012e087819 */ /* 0x000fe200000102cf */
[----:B------:R-:W-:Y:S01]  /*96a0*/  IMAD.MOV.U32 R53, RZ, RZ, R5 ;  /* 0x000000ffff357224 */ /* 0x000fe200078e0005 */
[----:B------:R-:W-:Y:S02]  /*96b0*/  SHF.L.U64.HI R7, R47, 0x1, R208 ;  /* 0x000000012f077819 */ /* 0x000fe400000102d0 */
[----:B------:R-:W-:-:S02]  /*96c0*/  SHF.L.U64.HI R6, R48, 0x1, R210 ;  /* 0x0000000130067819 */ /* 0x000fc400000102d2 */
[----:B------:R-:W-:Y:S02]  /*96d0*/  SHF.L.U64.HI R8, R49, 0x1, R211 ;  /* 0x0000000131087819 */ /* 0x000fe400000102d3 */
[----:B------:R-:W-:Y:S02]  /*96e0*/  SHF.L.U64.HI R7, R50, 0x1, R213 ;  /* 0x0000000132077819 */ /* 0x000fe400000102d5 */
[----:B0-----:R-:W-:-:S07]  /*96f0*/  SHF.L.U64.HI R6, R51, 0x1, R214 ;  /* 0x0000000133067819 */ /* 0x001fce00000102d6 */
.L_x_11:
[----:B------:R-:W2:Y:S01]  /*9700*/  LDL R9, [R1+0x64] ;  /* 0x0000640001097983 */ /* 0x000ea20000100800 */
[----:B-----5:R-:W-:Y:S02]  /*9710*/  ISETP.GT.AND P5, PT, R2, 0x1, PT ;  /* 0x000000010200780c */ /* 0x020fe40003fa4270 */
[-C--:B------:R-:W-:Y:S02]  /*9720*/  IADD3 R8, P1, PT, R0, R52.reuse, RZ ;  /* 0x0000003400087210 */ /* 0x080fe40007f3e0ff */
[----:B------:R-:W-:Y:S02]  /*9730*/  SHF.R.S32.HI R7, RZ, 0x1f, R0 ;  /* 0x0000001fff077819 */ /* 0x000fe40000011400 */
[----:B------:R-:W-:Y:S02]  /*9740*/  ISETP.GT.AND P2, PT, R2, 0x2, PT ;  /* 0x000000020200780c */ /* 0x000fe40003f44270 */
[C---:B------:R-:W-:Y:S02]  /*9750*/  LEA R6, P4, R0.reuse, R52, 0x1 ;  /* 0x0000003400067211 */ /* 0x040fe400078808ff */
[----:B------:R-:W-:-:S02]  /*9760*/  SHF.L.U64.HI R7, R0, 0x1, R7 ;  /* 0x0000000100077819 */ /* 0x000fc40000010207 */
[----:B------:R-:W-:Y:S02]  /*9770*/  PRMT R4, RZ, 0x7610, R4 ;  /* 0x00007610ff047816 */ /* 0x000fe40000000004 */
[----:B------:R-:W-:Y:S01]  /*9780*/  PRMT R5, RZ, 0x7610, R5 ;  /* 0x00007610ff057816 */ /* 0x000fe20000000005 */
[----:B------:R-:W-:-:S05]  /*9790*/  IMAD.X R7, R53, 0x1, R7, P4 ;  /* 0x0000000135077824 */ /* 0x000fca00020e0607 */
[----:B------:R0:W3:Y:S04]  /*97a0*/  @P2 LDG.E.U16 R5, desc[UR22][R6.64] ;  /* 0x0000001606052981 */ /* 0x0000e8000c1e1500 */
[----:B------:R-:W0:Y:S01]  /*97b0*/  LDL R7, [R1+0x3c] ;  /* 0x00003c0001077983 */ /* 0x000e220000100800 */
[----:B--2---:R-:W-:-:S05]  /*97c0*/  IMAD.X R9, R53, 0x1, R9, P1 ;  /* 0x0000000135097824 */ /* 0x004fca00008e0609 */
[----:B------:R1:W5:Y:S04]  /*97d0*/  @P5 LDG.E.U16 R4, desc[UR22][R8.64] ;  /* 0x0000001608045981 */ /* 0x000368000c1e1500 */
[----:B------:R-:W1:Y:S01]  /*97e0*/  LDL R9, [R1+0x40] ;  /* 0x0000400001097983 */ /* 0x000e620000100800 */
[----:B0-----:R-:W-:-:S03]  /*97f0*/  LEA R6, P5, R7, R52, 0x1 ;  /* 0x0000003407067211 */ /* 0x001fc600078a08ff */
[----:B------:R-:W2:Y:S01]  /*9800*/  LDL R7, [R1+0x14] ;  /* 0x0000140001077983 */ /* 0x000ea20000100800 */
[----:B-1----:R-:W-:-:S03]  /*9810*/  LEA R8, P6, R9, R52, 0x1 ;  /* 0x0000003409087211 */ /* 0x002fc600078c08ff */
[----:B------:R-:W4:Y:S01]  /*9820*/  LDL R9, [R1] ;  /* 0x0000000001097983 */ /* 0x000f220000100800 */
[C---:B------:R-:W-:Y:S02]  /*9830*/  ISETP.GT.AND P1, PT, R2.reuse, 0x3, PT ;  /* 0x000000030200780c */ /* 0x040fe40003f24270 */
[----:B------:R-:W-:Y:S02]  /*9840*/  ISETP.GT.AND P4, PT, R2, 0x4, PT ;  /* 0x000000040200780c */ /* 0x000fe40003f84270 */
[----:B------:R-:W-:Y:S02]  /*9850*/  PRMT R204, RZ, 0x7610, R204 ;  /* 0x00007610ffcc7816 */ /* 0x000fe400000000cc */
[----:B------:R-:W-:Y:S01]  /*9860*/  PRMT R202, RZ, 0x7610, R202 ;  /* 0x00007610ffca7816 */ /* 0x000fe200000000ca */
[----:B--2---:R-:W-:-:S08]  /*9870*/  IMAD.X R7, R53, 0x1, R7, P5 ;  /* 0x0000000135077824 */ /* 0x004fd000028e0607 */
[----:B------:R0:W2:Y:S04]  /*9880*/  @P4 LDG.E.U16 R202, desc[UR22][R6.64] ;  /* 0x0000001606ca4981 */ /* 0x0000a8000c1e1500 */
[----:B------:R-:W0:Y:S01]  /*9890*/  LDL R7, [R1+0x10] ;  /* 0x0000100001077983 */ /* 0x000e220000100800 */
[----:B----4-:R-:W-:-:S05]  /*98a0*/  IMAD.X R9, R53, 0x1, R9, P6 ;  /* 0x0000000135097824 */ /* 0x010fca00030e0609 */
[----:B------:R1:W3:Y:S04]  /*98b0*/  @P1 LDG.E.U16 R204, desc[UR22][R8.64] ;  /* 0x0000001608cc1981 */ /* 0x0002e8000c1e1500 */
[----:B------:R-:W1:Y:S01]  /*98c0*/  LDL R9, [R1+0x38] ;  /* 0x0000380001097983 */ /* 0x000e620000100800 */
[----:B0-----:R-:W-:-:S03]  /*98d0*/  LEA R6, P5, R7, R52, 0x1 ;  /* 0x0000003407067211 */ /* 0x001fc600078a08ff */
[----:B------:R-:W4:Y:S01]  /*98e0*/  LDL R7, [R1+0x1c] ;  /* 0x00001c0001077983 */ /* 0x000f220000100800 */
[----:B-1----:R-:W-:-:S03]  /*98f0*/  LEA R8, P6, R9, R52, 0x1 ;  /* 0x0000003409087211 */ /* 0x002fc600078c08ff */
[----:B------:R-:W2:Y:S01]  /*9900*/  LDL R9, [R1+0x18] ;  /* 0x0000180001097983 */ /* 0x000ea20000100800 */
[C---:B------:R-:W-:Y:S02]  /*9910*/  ISETP.GT.AND P2, PT, R2.reuse, 0x5, PT ;  /* 0x000000050200780c */ /* 0x040fe40003f44270 */
[----:B------:R-:W-:Y:S02]  /*9920*/  ISETP.GT.AND P1, PT, R2, 0x6, PT ;  /* 0x000000060200780c */ /* 0x000fe40003f24270 */
[----:B------:R-:W-:Y:S02]  /*9930*/  PRMT R203, RZ, 0x7610, R203 ;  /* 0x00007610ffcb7816 */ /* 0x000fe400000000cb */
[----:B------:R-:W-:Y:S01]  /*9940*/  PRMT R201, RZ, 0x7610, R201 ;  /* 0x00007610ffc97816 */ /* 0x000fe200000000c9 */
[----:B----4-:R-:W-:-:S08]  /*9950*/  IMAD.X R7, R53, 0x1, R7, P5 ;  /* 0x0000000135077824 */ /* 0x010fd000028e0607 */
[----:B------:R0:W5:Y:S04]  /*9960*/  @P1 LDG.E.U16 R201, desc[UR22][R6.64] ;  /* 0x0000001606c91981 */ /* 0x000168000c1e1500 */
[----:B------:R-:W0:Y:S01]  /*9970*/  LDL R7, [R1+0x30] ;  /* 0x0000300001077983 */ /* 0x000e220000100800 */
[----:B--2---:R-:W-:-:S05]  /*9980*/  IMAD.X R9, R53, 0x1, R9, P6 ;  /* 0x0000000135097824 */ /* 0x004fca00030e0609 */
[----:B------:R1:W2:Y:S04]  /*9990*/  @P2 LDG.E.U16 R203, desc[UR22][R8.64] ;  /* 0x0000001608cb2981 */ /* 0x0002a8000c1e1500 */
        /* <DEDUP_REMOVED lines=13> */
[----:B------:R1:W5:Y:S04]  /*9a70*/  @P4 LDG.E.U16 R200, desc[UR22][R8.64] ;  /* 0x0000001608c84981 */ /* 0x000368000c1e1500 */
[----:B------:R-:W1:Y:S01]  /*9a80*/  LDL R9, [R1+0x2c] ;  /* 0x00002c0001097983 */ /* 0x000e620000100800 */
[----:B0-----:R-:W-:-:S03]  /*9a90*/  LEA R6, P5, R7, R52, 0x1 ;  /* 0x0000003407067211 */ /* 0x001fc600078a08ff */
[----:B------:R-:W2:Y:S01]  /*9aa0*/  LDL R7, [R1+0x4c] ;  /* 0x00004c0001077983 */ /* 0x000ea20000100800 */
[----:B-1----:R-:W-:-:S03]  /*9ab0*/  LEA R8, P6, R9, R52, 0x1 ;  /* 0x0000003409087211 */ /* 0x002fc600078c08ff */
[----:B------:R-:W4:Y:S01]  /*9ac0*/  LDL R9, [R1+0x48] ;  /* 0x0000480001097983 */ /* 0x000f220000100800 */
[C---:B------:R-:W-:Y:S02]  /*9ad0*/  ISETP.GT.AND P1, PT, R2.reuse, 0x9, PT ;  /* 0x000000090200780c */ /* 0x040fe40003f24270 */
[----:B------:R-:W-:Y:S02]  /*9ae0*/  ISETP.GT.AND P4, PT, R2, 0xa, PT ;  /* 0x0000000a0200780c */ /* 0x000fe40003f84270 */
[----:B------:R-:W-:Y:S02]  /*9af0*/  PRMT R199, RZ, 0x7610, R199 ;  /* 0x00007610ffc77816 */ /* 0x000fe400000000c7 */
[----:B------:R-:W-:Y:S01]  /*9b00*/  PRMT R196, RZ, 0x7610, R196 ;  /* 0x00007610ffc47816 */ /* 0x000fe200000000c4 */
[----:B--2---:R-:W-:-:S08]  /*9b10*/  IMAD.X R7, R53, 0x1, R7, P5 ;  /* 0x0000000135077824 */ /* 0x004fd000028e0607 */
[----:B------:R0:W5:Y:S04]  /*9b20*/  @P4 LDG.E.U16 R196, desc[UR22][R6.64] ;  /* 0x0000001606c44981 */ /* 0x000168000c1e1500 */
[----:B------:R-:W0:Y:S01]  /*9b30*/  LDL R7, [R1+0x8] ;  /* 0x0000080001077983 */ /* 0x000e220000100800 */
[----:B----4-:R-:W-:-:S05]  /*9b40*/  IMAD.X R9, R53, 0x1, R9, P6 ;  /* 0x0000000135097824 */ /* 0x010fca00030e0609 */
        /* <DEDUP_REMOVED lines=21> */
[C---:B------:R-:W-:Y:S02]  /*9ca0*/  ISETP.GT.AND P2, PT, R2.reuse, 0xe, PT ;  /* 0x0000000e0200780c */ /* 0x040fe40003f44270 */
[----:B------:R-:W-:Y:S02]  /*9cb0*/  PRMT R195, RZ, 0x7610, R195 ;  /* 0x00007610ffc37816 */ /* 0x000fe400000000c3 */
[----:B------:R-:W-:Y:S02]  /*9cc0*/  PRMT R11, RZ, 0x7610, R11 ;  /* 0x00007610ff0b7816 */ /* 0x000fe4000000000b */
[----:B------:R-:W-:Y:S01]  /*9cd0*/  ISETP.GT.AND P1, PT, R2, 0xf, PT ;  /* 0x0000000f0200780c */ /* 0x000fe20003f24270 */
[----:B--2---:R-:W-:-:S06]  /*9ce0*/  IMAD.X R7, R53, 0x1, R7, P5 ;  /* 0x0000000135077824 */ /* 0x004fcc00028e0607 */
[----:B------:R0:W5:Y:S01]  /*9cf0*/  @P2 LDG.E.U16 R11, desc[UR22][R6.64] ;  /* 0x00000016060b2981 */ /* 0x000162000c1e1500 */
[----:B------:R-:W-:Y:S02]  /*9d00*/  PRMT R194, RZ, 0x7610, R194 ;  /* 0x00007610ffc27816 */ /* 0x000fe400000000c2 */
[----:B0-----:R-:W-:Y:S02]  /*9d10*/  SHF.R.S32.HI R7, RZ, 0x1f, R251 ;  /* 0x0000001fff077819 */ /* 0x001fe400000114fb */
[C---:B------:R-:W-:Y:S02]  /*9d20*/  LEA R6, P5, R251.reuse, R52, 0x1 ;  /* 0x00000034fb067211 */ /* 0x040fe400078a08ff */
[----:B------:R-:W-:Y:S02]  /*9d30*/  SHF.L.U64.HI R7, R251, 0x1, R7 ;  /* 0x00000001fb077819 */ /* 0x000fe40000010207 */
[----:B------:R-:W-:-:S03]  /*9d40*/  PRMT R193, RZ, 0x7610, R193 ;  /* 0x00007610ffc17816 */ /* 0x000fc600000000c1 */
[----:B------:R-:W-:Y:S01]  /*9d50*/  IMAD.X R7, R53, 0x1, R7, P5 ;  /* 0x0000000135077824 */ /* 0x000fe200028e0607 */
[----:B------:R-:W-:Y:S02]  /*9d60*/  ISETP.GT.AND P2, PT, R2, 0x11, PT ;  /* 0x000000110200780c */ /* 0x000fe40003f44270 */
[----:B------:R-:W-:Y:S02]  /*9d70*/  PRMT R12, RZ, 0x7610, R12 ;  /* 0x00007610ff0c7816 */ /* 0x000fe4000000000c */
[----:B------:R-:W-:Y:S02]  /*9d80*/  PRMT R192, RZ, 0x7610, R192 ;  /* 0x00007610ffc07816 */ /* 0x000fe400000000c0 */
[----:B------:R-:W-:Y:S02]  /*9d90*/  PRMT R13, RZ, 0x7610, R13 ;  /* 0x00007610ff0d7816 */ /* 0x000fe4000000000d */
[----:B------:R-:W-:Y:S02]  /*9da0*/  PRMT R14, RZ, 0x7610, R14 ;  /* 0x00007610ff0e7816 */ /* 0x000fe4000000000e */
        /* <DEDUP_REMOVED lines=20> */
[----:B------:R-:W-:Y:S01]  /*9ef0*/  PRMT R35, RZ, 0x7610, R35 ;  /* 0x00007610ff237816 */ /* 0x000fe20000000023 */
[----:B----4-:R-:W-:-:S05]  /*9f00*/  IMAD.X R9, R53, 0x1, R9, P6 ;  /* 0x0000000135097824 */ /* 0x010fca00030e0609 */
[----:B------:R0:W5:Y:S01]  /*9f10*/  @P4 LDG.E.U16 R195, desc[UR22][R8.64] ;  /* 0x0000001608c34981 */ /* 0x000162000c1e1500 */
[----:B------:R-:W-:Y:S02]  /*9f20*/  ISETP.GT.AND P4, PT, R2, 0x10, PT ;  /* 0x000000100200780c */ /* 0x000fe40003f84270 */
[----:B0-----:R-:W-:Y:S02]  /*9f30*/  SHF.R.S32.HI R9, RZ, 0x1f, R252 ;  /* 0x0000001fff097819 */ /* 0x001fe400000114fc */
[C---:B------:R-:W-:Y:S02]  /*9f40*/  LEA R8, P6, R252.reuse, R52, 0x1 ;  /* 0x00000034fc087211 */ /* 0x040fe400078c08ff */
[----:B------:R-:W-:-:S07]  /*9f50*/  SHF.L.U64.HI R9, R252, 0x1, R9 ;  /* 0x00000001fc097819 */ /* 0x000fce0000010209 */
[----:B------:R0:W5:Y:S01]  /*9f60*/  @P4 LDG.E.U16 R193, desc[UR22][R6.64] ;  /* 0x0000001606c14981 */ /* 0x000162000c1e1500 */
[----:B------:R-:W-:-:S05]  /*9f70*/  IMAD.X R9, R53, 0x1, R9, P6 ;  /* 0x0000000135097824 */ /* 0x000fca00030e0609 */
[----:B------:R1:W5:Y:S01]  /*9f80*/  @P1 LDG.E.U16 R194, desc[UR22][R8.64] ;  /* 0x0000001608c21981 */ /* 0x000362000c1e1500 */
[----:B0-----:R-:W-:Y:S02]  /*9f90*/  SHF.R.S32.HI R7, RZ, 0x1f, R249 ;  /* 0x0000001fff077819 */ /* 0x001fe400000114f9 */
[----:B------:R-:W-:Y:S02]  /*9fa0*/  ISETP.GT.AND P1, PT, R2, 0x12, PT ;  /* 0x000000120200780c */ /* 0x000fe40003f24270 */
[----:B-1----:R-:W-:Y:S02]  /*9fb0*/  SHF.R.S32.HI R9, RZ, 0x1f, R250 ;  /* 0x0000001fff097819 */ /* 0x002fe400000114fa */
[CC--:B------:R-:W-:Y:S02]  /*9fc0*/  LEA R8, P6, R250.reuse, R52.reuse, 0x1 ;  /* 0x00000034fa087211 */ /* 0x0c0fe400078c08ff */
[----:B------:R-:W-:Y:S02]  /*9fd0*/  SHF.L.U64.HI R9, R250, 0x1, R9 ;  /* 0x00000001fa097819 */ /* 0x000fe40000010209 */
[----:B------:R-:W-:-:S02]  /*9fe0*/  LEA R6, P5, R249, R52, 0x1 ;  /* 0x00000034f9067211 */ /* 0x000fc400078a08ff */
[----:B------:R-:W-:Y:S01]  /*9ff0*/  SHF.L.U64.HI R7, R249, 0x1, R7 ;  /* 0x00000001f9077819 */ /* 0x000fe20000010207 */
[----:B------:R-:W-:Y:S01]  /*a000*/  IMAD.X R9, R53, 0x1, R9, P6 ;  /* 0x0000000135097824 */ /* 0x000fe200030e0609 */
[----:B------:R-:W-:-:S03]  /*a010*/  ISETP.GT.AND P4, PT, R2, 0x13, PT ;  /* 0x000000130200780c */ /* 0x000fc60003f84270 */
[----:B------:R-:W-:Y:S01]  /*a020*/  IMAD.X R7, R53, 0x1, R7, P5 ;  /* 0x0000000135077824 */ /* 0x000fe200028e0607 */
[----:B------:R0:W5:Y:S01]  /*a030*/  @P2 LDG.E.U16 R12, desc[UR22][R8.64] ;  /* 0x00000016080c2981 */ /* 0x000162000c1e1500 */
[----:B------:R-:W-:-:S03]  /*a040*/  ISETP.GT.AND P2, PT, R2, 0x14, PT ;  /* 0x000000140200780c */ /* 0x000fc60003f44270 */
[----:B------:R1:W5:Y:S01]  /*a050*/  @P1 LDG.E.U16 R192, desc[UR22][R6.64] ;  /* 0x0000001606c01981 */ /* 0x000362000c1e1500 */
[----:B0-----:R-:W-:Y:S02]  /*a060*/  SHF.R.S32.HI R9, RZ, 0x1f, R248 ;  /* 0x0000001fff097819 */ /* 0x001fe400000114f8 */
[CC--:B------:R-:W-:Y:S02]  /*a070*/  LEA R8, P6, R248.reuse, R52.reuse, 0x1 ;  /* 0x00000034f8087211 */ /* 0x0c0fe400078c08ff */
[----:B------:R-:W-:Y:S02]  /*a080*/  SHF.L.U64.HI R9, R248, 0x1, R9 ;  /* 0x00000001f8097819 */ /* 0x000fe40000010209 */
[----:B-1----:R-:W-:Y:S02]  /*a090*/  SHF.R.S32.HI R7, RZ, 0x1f, R247 ;  /* 0x0000001fff077819 */ /* 0x002fe400000114f7 */
[----:B------:R-:W-:Y:S01]  /*a0a0*/  LEA R6, P5, R247, R52, 0x1 ;  /* 0x00000034f7067211 */ /* 0x000fe200078a08ff */
[----:B------:R-:W-:Y:S01]  /*a0b0*/  IMAD.X R9, R53, 0x1, R9, P6 ;  /* 0x0000000135097824 */ /* 0x000fe200030e0609 */
[----:B------:R-:W-:-:S02]  /*a0c0*/  SHF.L.U64.HI R7, R247, 0x1, R7 ;  /* 0x00000001f7077819 */ /* 0x000fc40000010207 */
[C---:B------:R-:W-:Y:S02]  /*a0d0*/  ISETP.GT.AND P1, PT, R2.reuse, 0x15, PT ;  /* 0x000000150200780c */ /* 0x040fe40003f24270 */
[----:B------:R0:W5:Y:S01]  /*a0e0*/  @P4 LDG.E.U16 R13, desc[UR22][R8.64] ;  /* 0x00000016080d4981 */ /* 0x000162000c1e1500 */
[----:B------:R-:W-:Y:S01]  /*a0f0*/  IMAD.X R7, R53, 0x1, R7, P5 ;  /* 0x0000000135077824 */ /* 0x000fe200028e0607 */
[----:B------:R-:W-:-:S04]  /*a100*/  ISETP.GT.AND P4, PT, R2, 0x16, PT ;  /* 0x000000160200780c */ /* 0x000fc80003f84270 */
        /* <DEDUP_REMOVED lines=128> */
[----:B------:R-:W-:Y:S02]  /*a910*/  PRMT R25, RZ, 0x7610, R25 ;  /* 0x00007610ff197816 */ /* 0x000fe40000000019 */
[----:B------:R0:W5:Y:S01]  /*a920*/  @P2 LDG.E.U16 R35, desc[UR22][R8.64] ;  /* 0x0000001608232981 */ /* 0x000162000c1e1500 */
[----:B------:R-:W-:Y:S01]  /*a930*/  IMAD.X R7, R53, 0x1, R7, P5 ;  /* 0x0000000135077824 */ /* 0x000fe200028e0607 */
[C---:B------:R-:W-:Y:S02]  /*a940*/  ISETP.GT.AND P4, PT, R2.reuse, 0x2b, PT ;  /* 0x0000002b0200780c */ /* 0x040fe40003f84270 */
[----:B------:R-:W-:Y:S02]  /*a950*/  ISETP.GT.AND P2, PT, R2, 0x2c, PT ;  /* 0x0000002c0200780c */ /* 0x000fe40003f44270 */
[----:B------:R1:W5:Y:S01]  /*a960*/  @P1 LDG.E.U16 R25, desc[UR22][R6.64] ;  /* 0x0000001606191981 */ /* 0x000362000c1e1500 */
[----:B0-----:R-:W-:Y:S02]  /*a970*/  SHF.R.S32.HI R9, RZ, 0x1f, R224 ;  /* 0x0000001fff097819 */ /* 0x001fe400000114e0 */
[----:B------:R-:W-:-:S02]  /*a980*/  LEA R8, P6, R224, R52, 0x1 ;  /* 0x00000034e0087211 */ /* 0x000fc400078c08ff */
[----:B------:R-:W-:Y:S02]  /*a990*/  SHF.L.U64.HI R9, R224, 0x1, R9 ;  /* 0x00000001e0097819 */ /* 0x000fe40000010209 */
[----:B-1----:R-:W-:Y:S02]  /*a9a0*/  SHF.R.S32.HI R7, RZ, 0x1f, R221 ;  /* 0x0000001fff077819 */ /* 0x002fe400000114dd */
[----:B------:R-:W-:Y:S01]  /*a9b0*/  LEA R6, P5, R221, R52, 0x1 ;  /* 0x00000034dd067211 */ /* 0x000fe200078a08ff */
[----:B------:R-:W-:Y:S01]  /*a9c0*/  IMAD.X R9, R53, 0x1, R9, P6 ;  /* 0x0000000135097824 */ /* 0x000fe200030e0609 */
[----:B------:R-:W-:Y:S02]  /*a9d0*/  SHF.L.U64.HI R7, R221, 0x1, R7 ;  /* 0x00000001dd077819 */ /* 0x000fe40000010207 */
[----:B------:R-:W-:Y:S02]  /*a9e0*/  PRMT R34, RZ, 0x7610, R34 ;  /* 0x00007610ff227816 */ /* 0x000fe40000000022 */
[----:B------:R-:W-:Y:S01]  /*a9f0*/  PRMT R33, RZ, 0x7610, R33 ;  /* 0x00007610ff217816 */ /* 0x000fe20000000021 */
[----:B------:R-:W-:Y:S01]  /*aa00*/  IMAD.X R7, R53, 0x1, R7, P5 ;  /* 0x0000000135077824 */ /* 0x000fe200028e0607 */
[----:B------:R-:W-:-:S02]  /*aa10*/  ISETP.GT.AND P1, PT, R2, 0x2d, PT ;  /* 0x0000002d0200780c */ /* 0x000fc40003f24270 */
        /* <DEDUP_REMOVED lines=11> */
[----:B------:R-:W-:Y:S01]  /*aad0*/  PRMT R27, RZ, 0x7610, R27 ;  /* 0x00007610ff1b7816 */ /* 0x000fe2000000001b */
[----:B------:R-:W-:Y:S01]  /*aae0*/  IMAD.X R7, R53, 0x1, R7, P5 ;  /* 0x0000000135077824 */ /* 0x000fe200028e0607 */
[C---:B------:R-:W-:Y:S02]  /*aaf0*/  ISETP.GT.AND P2, PT, R2.reuse, 0x2f, PT ;  /* 0x0000002f0200780c */ /* 0x040fe40003f44270 */
        /* <DEDUP_REMOVED lines=21> */
[----:B------:R-:W-:Y:S01]  /*ac50*/  PRMT R31, RZ, 0x7610, R31 ;  /* 0x00007610ff1f7816 */ /* 0x000fe2000000001f */
[----:B------:R-:W-:Y:S01]  /*ac60*/  IMAD.X R9, R53, 0x1, R9, P2 ;  /* 0x0000000135097824 */ /* 0x000fe200010e0609 */
[----:B------:R-:W-:-:S02]  /*ac70*/  LEA R6, P1, R38, R52, 0x1 ;  /* 0x0000003426067211 */ /* 0x000fc400078208ff */
[----:B------:R-:W-:Y:S02]  /*ac80*/  SHF.L.U64.HI R7, R38, 0x1, R7 ;  /* 0x0000000126077819 */ /* 0x000fe40000010207 */
[----:B------:R-:W-:Y:S01]  /*ac90*/  PRMT R29, RZ, 0x7610, R29 ;  /* 0x00007610ff1d7816 */ /* 0x000fe2000000001d */
[----:B------:R0:W5:Y:S02]  /*aca0*/  @P4 LDG.E.U16 R31, desc[UR22][R8.64] ;  /* 0x00000016081f4981 */ /* 0x000164000c1e1500 */
[----:B------:R-:W-:Y:S01]  /*acb0*/  IMAD.X R7, R53, 0x1, R7, P1 ;  /* 0x0000000135077824 */ /* 0x000fe200008e0607 */
[----:B------:R-:W-:-:S04]  /*acc0*/  ISETP.GT.AND P2, PT, R2, 0x33, PT ;  /* 0x000000330200780c */ /* 0x000fc80003f44270 */
[----:B------:R1:W5:Y:S01]  /*acd0*/  @P5 LDG.E.U16 R29, desc[UR22][R6.64] ;  /* 0x00000016061d5981 */ /* 0x000362000c1e1500 */
[----:B0-----:R-:W-:-:S04]  /*ace0*/  SHF.R.S32.HI R9, RZ, 0x1f, R39 ;  /* 0x0000001fff097819 */ /* 0x001fc80000011427 */
[C---:B------:R-:W-:Y:S02]  /*acf0*/  SHF.L.U64.HI R9, R39.reuse, 0x1, R9 ;  /* 0x0000000127097819 */ /* 0x040fe40000010209 */
[----:B-1----:R-:W-:Y:S02]  /*ad00*/  LEA R6, P1, R39, R52, 0x1 ;  /* 0x0000003427067211 */ /* 0x002fe400078208ff */
[----:B------:R-:W-:-:S03]  /*ad10*/  PRMT R30, RZ, 0x7610, R30 ;  /* 0x00007610ff1e7816 */ /* 0x000fc6000000001e */
[----:B------:R-:W-:Y:S01]  /*ad20*/  IMAD.X R7, R53, 0x1, R9, P1 ;  /* 0x0000000135077824 */ /* 0x000fe200008e0609 */
[----:B------:R-:W-:-:S04]  /*ad30*/  SHF.R.S32.HI R9, RZ, 0x1f, R40 ;  /* 0x0000001fff097819 */ /* 0x000fc80000011428 */
[----:B------:R0:W5:Y:S01]  /*ad40*/  @P2 LDG.E.U16 R30, desc[UR22][R6.64] ;  /* 0x00000016061e2981 */ /* 0x000162000c1e1500 */
[----:B------:R-:W-:Y:S02]  /*ad50*/  ISETP.GT.AND P2, PT, R2, 0x34, PT ;  /* 0x000000340200780c */ /* 0x000fe40003f44270 */
[C---:B------:R-:W-:Y:S02]  /*ad60*/  SHF.L.U64.HI R9, R40.reuse, 0x1, R9 ;  /* 0x0000000128097819 */ /* 0x040fe40000010209 */
[----:B------:R-:W-:Y:S02]  /*ad70*/  PRMT R205, RZ, 0x7610, R205 ;  /* 0x00007610ffcd7816 */ /* 0x000fe400000000cd */
[----:B0-----:R-:W-:-:S05]  /*ad80*/  LEA R6, P1, R40, R52, 0x1 ;  /* 0x0000003428067211 */ /* 0x001fca00078208ff */
        /* <DEDUP_REMOVED lines=69> */
[----:B0-----:R-:W-:Y:S02]  /*b1e0*/  LEA R6, P1, R50, R52, 0x1 ;  /* 0x0000003432067211 */ /* 0x001fe400078208ff */
[----:B------:R-:W-:-:S03]  /*b1f0*/  ISETP.GT.AND P4, PT, R2, 0x3f, PT ;  /* 0x0000003f0200780c */ /* 0x000fc60003f84270 */
[----:B------:R-:W-:Y:S01]  /*b200*/  IMAD.X R7, R53, 0x1, R8, P1 ;  /* 0x0000000135077824 */ /* 0x000fe200008e0608 */
[----:B------:R-:W-:Y:S02]  /*b210*/  SHF.R.S32.HI R8, RZ, 0x1f, R51 ;  /* 0x0000001fff087819 */ /* 0x000fe40000011433 */
[----:B------:R-:W-:Y:S02]  /*b220*/  ISETP.GT.AND P1, PT, R2, RZ, PT ;  /* 0x000000ff0200720c */ /* 0x000fe40003f24270 */
[----:B------:R0:W5:Y:S01]  /*b230*/  @P2 LDG.E.U16 R220, desc[UR22][R6.64] ;  /* 0x0000001606dc2981 */ /* 0x000162000c1e1500 */
[C---:B------:R-:W-:Y:S02]  /*b240*/  SHF.L.U64.HI R8, R51.reuse, 0x1, R8 ;  /* 0x0000000133087819 */ /* 0x040fe40000010208 */
[----:B------:R-:W-:Y:S02]  /*b250*/  PRMT R222, RZ, 0x7610, R222 ;  /* 0x00007610ffde7816 */ /* 0x000fe400000000de */
[----:B0-----:R-:W-:-:S05]  /*b260*/  LEA R6, P2, R51, R52, 0x1 ;  /* 0x0000003433067211 */ /* 0x001fca00078408ff */
[----:B------:R-:W-:Y:S01]  /*b270*/  IMAD.X R7, R53, 0x1, R8, P2 ;  /* 0x0000000135077824 */ /* 0x000fe200010e0608 */
[----:B------:R-:W-:Y:S01]  /*b280*/  PRMT R223, RZ, 0x7610, R223 ;  /* 0x00007610ffdf7816 */ /* 0x000fe200000000df */
[----:B------:R-:W-:-:S03]  /*b290*/  USHF.L.U32 UR6, UR6, 0x1f, URZ ;  /* 0x0000001f06067899 */ /* 0x000fc600080006ff */
[----:B------:R0:W5:Y:S02]  /*b2a0*/  @P4 LDG.E.U16 R222, desc[UR22][R6.64] ;  /* 0x0000001606de4981 */ /* 0x000164000c1e1500 */
[----:B0-----:R-:W-:Y:S02]  /*b2b0*/  @P1 IMAD.MOV.U32 R6, RZ, RZ, R52 ;  /* 0x000000ffff061224 */ /* 0x001fe400078e0034 */
[----:B------:R-:W-:-:S05]  /*b2c0*/  @P1 IMAD.MOV.U32 R7, RZ, RZ, R53 ;  /* 0x000000ffff071224 */ /* 0x000fca00078e0035 */
[----:B------:R0:W5:Y:S02]  /*b2d0*/  @P1 LDG.E.U16 R223, desc[UR22][R6.64] ;  /* 0x0000001606df1981 */ /* 0x000164000c1e1500 */
[----:B0-----:R-:W-:-:S04]  /*b2e0*/  IMAD.U32 R7, RZ, RZ, UR6 ;  /* 0x00000006ff077e24 */ /* 0x001fc8000f8e00ff */
[----:B------:R-:W0:Y:S01]  /*b2f0*/  SYNCS.PHASECHK.TRANS64.TRYWAIT P1, [UR11], R7 ;  /* 0x00000007ff0075a7 */ /* 0x000e22000802110b */
[----:B---3--:R-:W-:Y:S02]  /*b300*/  PRMT R5, R5, 0x5410, R204 ;  /* 0x0000541005057816 */ /* 0x008fe400000000cc */
[----:B------:R-:W-:Y:S01]  /*b310*/  PRMT R6, R202, 0x5410, R203 ;  /* 0x00005410ca067816 */ /* 0x000fe200000000cb */
[----:B0-----:R-:W-:Y:S06]  /*b320*/  @!P1 BRA `(.L_x_9) ;  /* 0x00000058001c9947 */ /* 0x001fec0003800000 */
.L_x_17:
[----:B-----5:R-:W-:Y:S01]  /*b330*/  PRMT R25, R25, 0x5410, R34 ;  /* 0x0000541019197816 */ /* 0x020fe20000000022 */
[----:B------:R-:W-:Y:S01]  /*b340*/  IMAD.WIDE R68, R37, 0x2, R68 ;  /* 0x0000000225447825 */ /* 0x000fe200078e0244 */
[----:B------:R-:W-:Y:S02]  /*b350*/  PRMT R34, R217, 0x5410, R219 ;  /* 0x00005410d9227816 */ /* 0x000fe400000000db */
[----:B------:R-:W0:Y:S01]  /*b360*/  S2R R219, SR_TID.X ;  /* 0x0000000000db7919 */ /* 0x000e220000002100 */
[----:B------:R-:W-:Y:S01]  /*b370*/  PRMT R24, R24, 0x5410, R35 ;  /* 0x0000541018187816 */ /* 0x000fe20000000023 */
[----:B------:R-:W-:Y:S01]  /*b380*/  IMAD.WIDE R74, R37, 0x2, R74 ;  /* 0x00000002254a7825 */ /* 0x000fe200078e024a */
[----:B------:R-:W-:Y:S02]  /*b390*/  PRMT R26, R33, 0x5410, R26 ;  /* 0x00005410211a7816 */ /* 0x000fe4000000001a */
[----:B------:R-:W-:Y:S01]  /*b3a0*/  PRMT R27, R27, 0x5410, R32 ;  /* 0x000054101b1b7816 */ /* 0x000fe20000000020 */
[----:B------:R-:W-:Y:S01]  /*b3b0*/  IMAD.WIDE R82, R37, 0x2, R82 ;  /* 0x0000000225527825 */ /* 0x000fe200078e0252 */
[----:B------:R-:W-:-:S02]  /*b3c0*/  PRMT R28, R28, 0x5410, R31 ;  /* 0x000054101c1c7816 */ /* 0x000fc4000000001f */
[----:B------:R-:W-:Y:S01]  /*b3d0*/  PRMT R29, R29, 0x5410, R30 ;  /* 0x000054101d1d7816 */ /* 0x000fe2000000001e */
[----:B------:R-:W-:Y:S01]  /*b3e0*/  IMAD.WIDE R90, R37, 0x2, R90 ;  /* 0x00000002255a7825 */ /* 0x000fe200078e025a */
[----:B------:R-:W-:Y:S02]  /*b3f0*/  PRMT R7, R201, 0x5410, R200 ;  /* 0x00005410c9077816 */ /* 0x000fe400000000c8 */
[----:B------:R-:W-:Y:S01]  /*b400*/  PRMT R8, R198, 0x5410, R199 ;  /* 0x00005410c6087816 */ /* 0x000fe200000000c7 */
[C---:B------:R-:W-:Y:S01]  /*b410*/  IMAD.WIDE R98, R37.reuse, 0x2, R98 ;  /* 0x0000000225627825 */ /* 0x040fe200078e0262 */
[----:B------:R-:W-:Y:S02]  /*b420*/  PRMT R9, R196, 0x5410, R197 ;  /* 0x00005410c4097816 */ /* 0x000fe400000000c5 */
[----:B------:R-:W-:Y:S01]  /*b430*/  PRMT R10, R10, 0x5410, R195 ;  /* 0x000054100a0a7816 */ /* 0x000fe200000000c3 */
[----:B------:R-:W-:Y:S01]  /*b440*/  IMAD.WIDE R106, R37, 0x2, R106 ;  /* 0x00000002256a7825 */ /* 0x000fe200078e026a */
[----:B------:R-:W-:-:S02]  /*b450*/  PRMT R11, R11, 0x5410, R194 ;  /* 0x000054100b0b7816 */ /* 0x000fc400000000c2 */
[----:B------:R-:W-:Y:S01]  /*b460*/  PRMT R12, R193, 0x5410, R12 ;  /* 0x00005410c10c7816 */ /* 0x000fe2000000000c */
[C---:B------:R-:W-:Y:S01]  /*b470*/  IMAD.WIDE R114, R37.reuse, 0x2, R114 ;  /* 0x0000000225727825 */ /* 0x040fe200078e0272 */
[----:B------:R-:W-:Y:S02]  /*b480*/  PRMT R13, R192, 0x5410, R13 ;  /* 0x00005410c00d7816 */ /* 0x000fe4000000000d */
        /* <DEDUP_REMOVED lines=24> */
[----:B0-----:R-:W-:Y:S01]  /*b610*/  LOP3.LUT R219, R219, 0x3f, RZ, 0xc0, !PT ;  /* 0x0000003fdbdb7812 */ /* 0x001fe200078ec0ff */
[----:B------:R-:W-:Y:S01]  /*b620*/  IMAD.WIDE R186, R37, 0x2, R186 ;  /* 0x0000000225ba7825 */ /* 0x000fe200078e02ba */
[----:B------:R0:W-:Y:S01]  /*b630*/  STTM.x32 tmem[UR10+0x80], R4 ;  /* 0x00008004000079ed */ /* 0x0001e200082c000a */
[----:B------:R-:W1:Y:S01]  /*b640*/  FENCE.VIEW.ASYNC.T ;  /* 0x00000000000073c6 */ /* 0x000e620000000200 */
[----:B------:R-:W-:Y:S01]  /*b650*/  ISETP.GE.AND P1, PT, R219, R2, PT ;  /* 0x00000002db00720c */ /* 0x000fe20003f26270 */
[C---:B------:R-:W-:Y:S01]  /*b660*/  IMAD.WIDE R184, R37.reuse, 0x2, R184 ;  /* 0x0000000225b87825 */ /* 0x040fe200078e02b8 */
[----:B------:R-:W-:Y:S01]  /*b670*/  PRMT R54, RZ, 0x7610, R54 ;  /* 0x00007610ff367816 */ /* 0x000fe20000000036 */
[----:B-1----:R-:W-:Y:S01]  /*b680*/  BAR.SYNC.DEFER_BLOCKING 0x0 ;  /* 0x0000000000007b1d */ /* 0x002fe20000010000 */
[----:B------:R-:W-:Y:S01]  /*b690*/  PRMT R57, RZ, 0x7610, R57 ;  /* 0x00007610ff397816 */ /* 0x000fe20000000039 */
[----:B------:R-:W-:Y:S01]  /*b6a0*/  IMAD.WIDE R176, R37, 0x2, R176 ;  /* 0x0000000225b07825 */ /* 0x000fe200078e02b0 */
[----:B------:R-:W-:-:S02]  /*b6b0*/  PRMT R188, RZ, 0x7610, R188 ;  /* 0x00007610ffbc7816 */ /* 0x000fc400000000bc */
[----:B------:R-:W-:Y:S01]  /*b6c0*/  PRMT R191, RZ, 0x7610, R191 ;  /* 0x00007610ffbf7816 */ /* 0x000fe200000000bf */
[C---:B------:R-:W-:Y:S01]  /*b6d0*/  IMAD.WIDE R168, R37.reuse, 0x2, R168 ;  /* 0x0000000225a87825 */ /* 0x040fe200078e02a8 */
[----:B------:R-:W-:Y:S02]  /*b6e0*/  PRMT R193, RZ, 0x7610, R193 ;  /* 0x00007610ffc17816 */ /* 0x000fe400000000c1 */
[----:B------:R-:W-:Y:S01]  /*b6f0*/  PRMT R195, RZ, 0x7610, R195 ;  /* 0x00007610ffc37816 */ /* 0x000fe200000000c3 */
[C---:B------:R-:W-:Y:S01]  /*b700*/  IMAD.WIDE R160, R37.reuse, 0x2, R160 ;  /* 0x0000000225a07825 */ /* 0x040fe200078e02a0 */
[----:B------:R-:W-:Y:S02]  /*b710*/  PRMT R197, RZ, 0x7610, R197 ;  /* 0x00007610ffc57816 */ /* 0x000fe400000000c5 */
        /* <DEDUP_REMOVED lines=8> */
[----:B------:R-:W-:Y:S01]  /*b7a0*/  PRMT R194, RZ, 0x7610, R194 ;  /* 0x00007610ffc27816 */ /* 0x000fe200000000c2 */
[----:B------:R-:W2:Y:S01]  /*b7b0*/  @!P1 LDG.E.U16 R54, desc[UR22][R122.64] ;  /* 0x000000167a369981 */ /* 0x000ea2000c1e1500 */
[----:B------:R-:W-:Y:S01]  /*b7c0*/  PRMT R196, RZ, 0x7610, R196 ;  /* 0x00007610ffc47816 */ /* 0x000fe200000000c4 */
[C---:B------:R-:W-:Y:S01]  /*b7d0*/  IMAD.WIDE R128, R37.reuse, 0x2, R128 ;  /* 0x0000000225807825 */ /* 0x040fe200078e0280 */
[----:B------:R-:W-:Y:S01]  /*b7e0*/  PRMT R198, RZ, 0x7610, R198 ;  /* 0x00007610ffc67816 */ /* 0x000fe200000000c6 */
[----:B------:R-:W3:Y:S01]  /*b7f0*/  @!P1 LDG.E.U16 R57, desc[UR22][R114.64] ;  /* 0x0000001672399981 */ /* 0x000ee2000c1e1500 */
[----:B------:R-:W-:Y:S01]  /*b800*/  PRMT R200, RZ, 0x7610, R200 ;  /* 0x00007610ffc87816 */ /* 0x000fe200000000c8 */
[C---:B------:R-:W-:Y:S01]  /*b810*/  IMAD.WIDE R120, R37.reuse, 0x2, R120 ;  /* 0x0000000225787825 */ /* 0x040fe200078e0278 */
[----:B------:R-:W-:Y:S01]  /*b820*/  PRMT R56, RZ, 0x7610, R56 ;  /* 0x00007610ff387816 */ /* 0x000fe20000000038 */
[----:B------:R-:W4:Y:S01]  /*b830*/  @!P1 LDG.E.U16 R188, desc[UR22][R106.64] ;  /* 0x000000166abc9981 */ /* 0x000f22000c1e1500 */
[----:B------:R-:W-:Y:S01]  /*b840*/  PRMT R63, RZ, 0x7610, R63 ;  /* 0x00007610ff3f7816 */ /* 0x000fe2000000003f */
[C---:B------:R-:W-:Y:S01]  /*b850*/  IMAD.WIDE R112, R37.reuse, 0x2, R112 ;  /* 0x0000000225707825 */ /* 0x040fe200078e0270 */
[----:B------:R-:W-:Y:S01]  /*b860*/  PRMT R190, RZ, 0x7610, R190 ;  /* 0x00007610ffbe7816 */ /* 0x000fe200000000be */
[----:B------:R-:W4:Y:S02]  /*b870*/  @!P1 LDG.E.U16 R191, desc[UR22][R98.64] ;  /* 0x0000001662bf9981 */ /* 0x000f24000c1e1500 */
[----:B------:R-:W-:-:S02]  /*b880*/  IMAD.WIDE R104, R37, 0x2, R104 ;  /* 0x0000000225687825 */ /* 0x000fc400078e0268 */
[----:B------:R-:W4:Y:S02]  /*b890*/  @!P1 LDG.E.U16 R193, desc[UR22][R90.64] ;  /* 0x000000165ac19981 */ /* 0x000f24000c1e1500 */
[C---:B------:R-:W-:Y:S02]  /*b8a0*/  IMAD.WIDE R96, R37.reuse, 0x2, R96 ;  /* 0x0000000225607825 */ /* 0x040fe400078e0260 */
[----:B------:R-:W4:Y:S02]  /*b8b0*/  @!P1 LDG.E.U16 R195, desc[UR22][R82.64] ;  /* 0x0000001652c39981 */ /* 0x000f24000c1e1500 */
[C---:B------:R-:W-:Y:S02]  /*b8c0*/  IMAD.WIDE R88, R37.reuse, 0x2, R88 ;  /* 0x0000000225587825 */ /* 0x040fe400078e0258 */
        /* <DEDUP_REMOVED lines=8> */
[----:B------:R-:W4:Y:S01]  /*b950*/  @!P1 LDG.E.U16 R189, desc[UR22][R104.64] ;  /* 0x0000001668bd9981 */ /* 0x000f22000c1e1500 */
[----:B0-----:R-:W-:Y:S01]  /*b960*/  PRMT R4, RZ, 0x7610, R4 ;  /* 0x00007610ff047816 */ /* 0x001fe20000000004 */
[C---:B------:R-:W-:Y:S01]  /*b970*/  IMAD.WIDE R174, R37.reuse, 0x2, R174 ;  /* 0x0000000225ae7825 */ /* 0x040fe200078e02ae */
[----:B------:R-:W-:Y:S01]  /*b980*/  PRMT R8, RZ, 0x7610, R8 ;  /* 0x00007610ff087816 */ /* 0x000fe20000000008 */
[----:B------:R-:W4:Y:S01]  /*b990*/  @!P1 LDG.E.U16 R192, desc[UR22][R96.64] ;  /* 0x0000001660c09981 */ /* 0x000f22000c1e1500 */
[----:B------:R-:W-:Y:S01]  /*b9a0*/  PRMT R12, RZ, 0x7610, R12 ;  /* 0x00007610ff0c7816 */ /* 0x000fe2000000000c */
        /* <DEDUP_REMOVED lines=88> */
[----:B------:R-:W-:Y:S01]  /*bf30*/  PRMT R207, RZ, 0x7610, R207 ;  /* 0x00007610ffcf7816 */ /* 0x000fe200000000cf */
[C---:B------:R-:W-:Y:S02]  /*bf40*/  IMAD.WIDE R172, R37.reuse, 0x2, R172 ;  /* 0x0000000225ac7825 */ /* 0x040fe400078e02ac */
[----:B------:R-:W4:Y:S01]  /*bf50*/  @!P1 LDG.E.U16 R34, desc[UR22][R126.64] ;  /* 0x000000167e229981 */ /* 0x000f22000c1e1500 */
[----:B------:R-:W-:Y:S01]  /*bf60*/  PRMT R208, RZ, 0x7610, R208 ;  /* 0x00007610ffd07816 */ /* 0x000fe200000000d0 */
[C---:B------:R-:W-:Y:S02]  /*bf70*/  IMAD.WIDE R180, R37.reuse, 0x2, R180 ;  /* 0x0000000225b47825 */ /* 0x040fe400078e02b4 */
[----:B------:R-:W4:Y:S01]  /*bf80*/  @!P1 LDG.E.U16 R56, desc[UR22][R118.64] ;  /* 0x0000001676389981 */ /* 0x000f22000c1e1500 */
[----:B------:R-:W-:Y:S01]  /*bf90*/  PRMT R210, RZ, 0x7610, R210 ;  /* 0x00007610ffd27816 */ /* 0x000fe200000000d2 */
[----:B------:R-:W-:Y:S01]  /*bfa0*/  IMAD.WIDE R58, R37, 0x2, R58 ;  /* 0x00000002253a7825 */ /* 0x000fe200078e023a */
[----:B------:R-:W-:Y:S01]  /*bfb0*/  PRMT R211, RZ, 0x7610, R211 ;  /* 0x00007610ffd37816 */ /* 0x000fe200000000d3 */
[----:B------:R-:W4:Y:S01]  /*bfc0*/  @!P1 LDG.E.U16 R63, desc[UR22][R110.64] ;  /* 0x000000166e3f9981 */ /* 0x000f22000c1e1500 */
[----:B------:R-:W-:-:S02]  /*bfd0*/  PRMT R213, RZ, 0x7610, R213 ;  /* 0x00007610ffd57816 */ /* 0x000fc400000000d5 */
[----:B------:R-:W-:Y:S01]  /*bfe0*/  PRMT R214, RZ, 0x7610, R214 ;  /* 0x00007610ffd67816 */ /* 0x000fe200000000d6 */
[----:B------:R-:W4:Y:S01]  /*bff0*/  @!P1 LDG.E.U16 R190, desc[UR22][R102.64] ;  /* 0x0000001666be9981 */ /* 0x000f22000c1e1500 */
[----:B------:R-:W-:Y:S02]  /*c000*/  PRMT R216, RZ, 0x7610, R216 ;  /* 0x00007610ffd87816 */ /* 0x000fe400000000d8 */
[----:B------:R-:W-:Y:S01]  /*c010*/  PRMT R217, RZ, 0x7610, R217 ;  /* 0x00007610ffd97816 */ /* 0x000fe200000000d9 */
[----:B------:R-:W4:Y:S04]  /*c020*/  @!P1 LDG.E.U16 R201, desc[UR22][R94.64] ;  /* 0x000000165ec99981 */ /* 0x000f28000c1e1500 */
        /* <DEDUP_REMOVED lines=19> */
[----:B------:R-:W4:Y:S01]  /*c160*/  @!P1 LDG.E.U16 R217, desc[UR22][R58.64] ;  /* 0x000000163ad99981 */ /* 0x000f22000c1e1500 */
[----:B------:R-:W-:Y:S01]  /*c170*/  BAR.SYNC.DEFER_BLOCKING 0x0 ;  /* 0x0000000000007b1d */ /* 0x000fe20000010000 */
[----:B------:R-:W-:-:S02]  /*c180*/  LOP3.LUT R220, R3, 0x20, RZ, 0x3c, !PT ;  /* 0x0000002003dc7812 */ /* 0x000fc400078e3cff */
[----:B------:R-:W-:-:S03]  /*c190*/  LOP3.LUT R219, R3, 0x40, RZ, 0x3c, !PT ;  /* 0x0000004003db7812 */ /* 0x000fc600078e3cff */
[----:B--2---:R0:W-:Y:S04]  /*c1a0*/  STS.U16 [R3+UR9+0x6000], R54 ;  /* 0x0060003603007988 */ /* 0x0041e80008000409 */
[----:B---3--:R0:W-:Y:S04]  /*c1b0*/  STS.U16 [R3+UR9+0x6400], R57 ;  /* 0x0064003903007988 */ /* 0x0081e80008000409 */
[----:B----4-:R0:W-:Y:S04]  /*c1c0*/  STS.U16 [R3+UR9+0x6800], R188 ;  /* 0x006800bc03007988 */ /* 0x0101e80008000409 */
[----:B------:R0:W-:Y:S04]  /*c1d0*/  STS.U16 [R3+UR9+0x6c00], R191 ;  /* 0x006c00bf03007988 */ /* 0x0001e80008000409 */
        /* <DEDUP_REMOVED lines=59> */
[----:B------:R0:W-:Y:S01]  /*c590*/  STS.U16 [R36+UR9+0x7f00], R217 ;  /* 0x007f00d924007988 */ /* 0x0001e20008000409 */
[----:B------:R1:W-:Y:S06]  /*c5a0*/  MEMBAR.ALL.CTA ;  /* 0x0000000000007992 */ /* 0x0003ec0000008000 */
[----:B-1----:R-:W1:Y:S01]  /*c5b0*/  FENCE.VIEW.ASYNC.S ;  /* 0x00000000000073c6 */ /* 0x002e620000000000 */
[----:B------:R-:W-:-:S04]  /*c5c0*/  ULEA UR11, UR20, UR9, 0x3 ;  /* 0x00000009140b7291 */ /* 0x000fc8000f8e18ff */
[----:B------:R-:W-:Y:S01]  /*c5d0*/  UIADD3 UR11, UPT, UPT, UR11, 0x8000, URZ ;  /* 0x000080000b0b7890 */ /* 0x000fe2000fffe0ff */
[----:B-1----:R-:W-:Y:S06]  /*c5e0*/  BAR.SYNC.DEFER_BLOCKING 0x0 ;  /* 0x0000000000007b1d */ /* 0x002fec0000010000 */
[----:B0-----:R-:W-:Y:S05]  /*c5f0*/  @P0 BRA `(.L_x_10) ;  /* 0x0000000000580947 */ /* 0x001fea0003800000 */
[----:B------:R-:W-:Y:S02]  /*c600*/  UIADD3 UR21, UPT, UPT, UR8, 0x88, URZ ;  /* 0x0000008808157890 */ /* 0x000fe4000fffe0ff */
[----:B------:R-:W-:Y:S02]  /*c610*/  UIADD3 UR30, UPT, UPT, UR8, 0x90, URZ ;  /* 0x00000090081e7890 */ /* 0x000fe4000fffe0ff */
[----:B------:R-:W-:Y:S01]  /*c620*/  UIADD3 UR31, UPT, UPT, UR8, 0x98, URZ ;  /* 0x00000098081f7890 */ /* 0x000fe2000fffe0ff */
[----:B------:R-:W-:Y:S01]  /*c630*/  UMOV UR16, 0x0 ;  /* 0x0000000000107882 */ /* 0x000fe20000000000 */
[----:B------:R-:W-:Y:S01]  /*c640*/  UMOV UR17, 0x8200490 ;  /* 0x0820049000117882 */ /* 0x000fe20000000000 */
[----:B------:R-:W-:Y:S01]  /*c650*/  UMOV UR12, UR19 ;  /* 0x00000013000c7c82 */ /* 0x000fe20008000000 */
[----:B------:R-:W-:Y:S01]  /*c660*/  UMOV UR13, 0x40004040 ;  /* 0x40004040000d7882 */ /* 0x000fe20000000000 */
[----:B------:R-:W-:Y:S01]  /*c670*/  UMOV UR28, 0x0 ;  /* 0x00000000001c7882 */ /* 0x000fe20000000000 */
[----:B------:R-:W-:Y:S01]  /*c680*/  UMOV UR29, 0x8200490 ;  /* 0x08200490001d7882 */ /* 0x000fe20000000000 */
[----:B------:R-:W-:Y:S01]  /*c690*/  UMOV UR32, 0x0 ;  /* 0x0000000000207882 */ /* 0x000fe20000000000 */
[----:B------:R-:W-:Y:S01]  /*c6a0*/  UMOV UR33, 0x8200490 ;  /* 0x0820049000217882 */ /* 0x000fe20000000000 */
[----:B------:R-:W-:Y:S01]  /*c6b0*/  UMOV UR6, UR11 ;  /* 0x0000000b00067c82 */ /* 0x000fe20008000000 */
[----:B------:R-:W-:Y:S01]  /*c6c0*/  UMOV UR7, URZ ;  /* 0x000000ff00077c82 */ /* 0x000fe20008000000 */
[----:B------:R0:W-:Y:S01]  /*c6d0*/  UTCHMMA tmem[UR18], gdesc[UR12], tmem[UR8], tmem[UR16], idesc[UR17], UPT ;  /* 0x00ff100c120079ea */ /* 0x0001e2000b800008 */
        /* <DEDUP_REMOVED lines=8> */
.L_x_10:
[----:B------:R-:W2:Y:S01]  /*c760*/  LDL R6, [R1+0x60] ;  /* 0x0000600001067983 */ /* 0x000ea20000100800 */
[----:B------:R-:W-:Y:S01]  /*c770*/  UIADD3 UR20, UPT, UPT, UR20, 0x1, URZ ;  /* 0x0000000114147890 */ /* 0x000fe2000fffe0ff */
[----:B------:R-:W-:Y:S01]  /*c780*/  IMAD.MOV.U32 R4, RZ, RZ, R52 ;  /* 0x000000ffff047224 */ /* 0x000fe200078e0034 */
[----:B------:R-:W-:Y:S01]  /*c790*/  UIADD3 UR5, UPT, UPT, UR5, -0x1, URZ ;  /* 0xffffffff05057890 */ /* 0x000fe2000fffe0ff */
[----:B------:R-:W-:Y:S01]  /*c7a0*/  IMAD.MOV.U32 R5, RZ, RZ, R53 ;  /* 0x000000ffff057224 */ /* 0x000fe200078e0035 */
[----:B------:R-:W-:Y:S01]  /*c7b0*/  UISETP.GT.AND UP1, UPT, UR20, 0x1, UPT ;  /* 0x000000011400788c */ /* 0x000fe2000bf24270 */
[----:B------:R-:W-:-:S03]  /*c7c0*/  VIADD R2, R2, 0xffffffc0 ;  /* 0xffffffc002027836 */ /* 0x000fc60000000000 */
[----:B0-----:R-:W-:Y:S02]  /*c7d0*/  USEL UR6, URZ, 0x1, !UP1 ;  /* 0x00000001ff067887 */ /* 0x001fe4000c800000 */
[----:B------:R-:W-:Y:S02]  /*c7e0*/  USEL UR20, UR20, URZ, !UP1 ;  /* 0x000000ff14147287 */ /* 0x000fe4000c800000 */
[----:B------:R-:W-:Y:S02]  /*c7f0*/  UISETP.NE.U32.AND UP1, UPT, UR5, URZ, UPT ;  /* 0x000000ff0500728c */ /* 0x000fe4000bf25070 */
[----:B------:R-:W-:-:S03]  /*c800*/  ULOP3.LUT UR7, UR4, UR6, URZ, 0x3c, !UPT ;  /* 0x0000000604077292 */ /* 0x000fc6000f8e3cff */
[----:B------:R-:W-:-:S04]  /*c810*/  UMOV UR6, UR4 ;  /* 0x0000000400067c82 */ /* 0x000fc80008000000 */
[----:B------:R-:W-:Y:S01]  /*c820*/  UMOV UR4, UR7 ;  /* 0x0000000700047c82 */ /* 0x000fe20008000000 */
[----:B--2---:R-:W-:-:S04]  /*c830*/  IMAD.WIDE R4, R6, 0x2, R4 ;  /* 0x0000000206047825 */ /* 0x004fc800078e0204 */
[----:B------:R-:W-:Y:S02]  /*c840*/  IMAD.MOV.U32 R52, RZ, RZ, R4 ;  /* 0x000000ffff347224 */ /* 0x000fe400078e0004 */
[----:B------:R-:W-:Y:S01]  /*c850*/  IMAD.MOV.U32 R53, RZ, RZ, R5 ;  /* 0x000000ffff357224 */ /* 0x000fe200078e0005 */
[----:B------:R-:W-:Y:S06]  /*c860*/  BRA.U UP1, `(.L_x_11) ;  /* 0xffffffcd01a47547 */ /* 0x000fec000b83ffff */
.L_x_8:
[----:B------:R-:W2:Y:S01]  /*c870*/  LDL.LU R5, [R1+0x6c] ;  /* 0x00006c0001057983 */ /* 0x000ea20000300800 */
[----:B------:R-:W1:Y:S03]  /*c880*/  LDCU UR5, c[0x0][0x3b4] ;  /* 0x00007680ff0577ac */ /* 0x000e660008000800 */
[----:B------:R-:W3:Y:S01]  /*c890*/  LDL.LU R4, [R1+0x70] ;  /* 0x0000700001047983 */ /* 0x000ee20000300800 */
[----:B------:R-:W4:Y:S01]  /*c8a0*/  LDCU UR7, c[0x0][0x39c] ;  /* 0x00007380ff0777ac */ /* 0x000f220008000800 */
[----:B------:R-:W5:Y:S01]  /*c8b0*/  S2R R0, SR_CgaCtaId ;  /* 0x0000000000007919 */ /* 0x000f620000008800 */
[----:B0-----:R-:W0:Y:S01]  /*c8c0*/  LDCU UR4, c[0x0][0x3b8] ;  /* 0x00007700ff0477ac */ /* 0x001e220008000800 */
[----:B------:R-:W0:Y:S01]  /*c8d0*/  LDCU.128 UR12, c[0x0][0x390] ;  /* 0x00007200ff0c77ac */ /* 0x000e220008000c00 */
[----:B-----5:R-:W-:Y:S01]  /*c8e0*/  IMAD.SHL.U32 R0, R0, 0x80, RZ ;  /* 0x0000008000007824 */ /* 0x020fe200078e00ff */
[----:B--2---:R-:W-:-:S04]  /*c8f0*/  ISETP.GE.AND P0, PT, R5, 0x40, PT ;  /* 0x000000400500780c */ /* 0x004fc80003f06270 */
[----:B---3--:R-:W-:-:S09]  /*c900*/  LOP3.LUT R3, R4, 0x80, R0, 0xf8, !PT ;  /* 0x0000008004037812 */ /* 0x008fd200078ef800 */
[----:B01--4-:R-:W-:Y:S05]  /*c910*/  @!P0 BRA `(.L_x_12) ;  /* 0x0000000000108947 */ /* 0x013fea0003800000 */
[----:B------:R-:W-:-:S06]  /*c920*/  USHF.L.U32 UR6, UR6, 0x1f, URZ ;  /* 0x0000001f06067899 */ /* 0x000fcc00080006ff */
[----:B------:R-:W-:-:S04]  /*c930*/  IMAD.U32 R0, RZ, RZ, UR6 ;  /* 0x00000006ff007e24 */ /* 0x000fc8000f8e00ff */
[----:B------:R-:W0:Y:S02]  /*c940*/  SYNCS.PHASECHK.TRANS64.TRYWAIT P0, [UR11], R0 ;  /* 0x00000000ff0075a7 */ /* 0x000e24000800110b */
[----:B0-----:R-:W-:Y:S05]  /*c950*/  @!P0 BRA `(.L_x_13) ;  /* 0x00000040009c8947 */ /* 0x001fea0003800000 */
.L_x_12:
[----:B------:R-:W2:Y:S01]  /*c960*/  LDL.LU R2, [R1+0x68] ;  /* 0x0000680001027983 */ /* 0x000ea20000300800 */
[C---:B------:R-:W-:Y:S01]  /*c970*/  IMAD R133, R3.reuse, UR4, RZ ;  /* 0x0000000403857c24 */ /* 0x040fe2000f8e02ff */
[----:B------:R-:W-:Y:S01]  /*c980*/  LOP3.LUT R0, R3, 0x7f, RZ, 0xfc, !PT ;  /* 0x0000007f03007812 */ /* 0x000fe200078efcff */
[----:B------:R-:W0:Y:S01]  /*c990*/  LDCU UR6, c[0x0][0x39c] ;  /* 0x00007380ff0677ac */ /* 0x000e220008000800 */
[----:B------:R-:W-:Y:S01]  /*c9a0*/  BAR.SYNC.DEFER_BLOCKING 0x0 ;  /* 0x0000000000007b1d */ /* 0x000fe20000010000 */
[----:B------:R-:W-:Y:S01]  /*c9b0*/  VIADD R135, R133, UR4 ;  /* 0x0000000485877c36 */ /* 0x000fe20008000000 */
[C---:B------:R-:W-:Y:S02]  /*c9c0*/  LOP3.LUT R134, R3.reuse, 0x1, RZ, 0xfc, !PT ;  /* 0x0000000103867812 */ /* 0x040fe400078efcff */
[----:B------:R-:W-:Y:S01]  /*c9d0*/  LOP3.LUT R132, R3, 0x2, RZ, 0xfc, !PT ;  /* 0x0000000203847812 */ /* 0x000fe200078efcff */
[----:B------:R-:W-:Y:S01]  /*c9e0*/  VIADD R137, R135, UR4 ;  /* 0x0000000487897c36 */ /* 0x000fe20008000000 */
[----:B------:R-:W-:-:S02]  /*c9f0*/  LOP3.LUT R170, R3, 0x3, RZ, 0xfc, !PT ;  /* 0x0000000303aa7812 */ /* 0x000fc400078efcff */
[----:B------:R-:W-:Y:S01]  /*ca00*/  LOP3.LUT R168, R3, 0x4, RZ, 0xfc, !PT ;  /* 0x0000000403a87812 */ /* 0x000fe200078efcff */
[----:B------:R-:W-:-:S04]  /*ca10*/  VIADD R139, R137, UR4 ;  /* 0x00000004898b7c36 */ /* 0x000fc80008000000 */
[----:B------:R-:W-:-:S04]  /*ca20*/  VIADD R149, R139, UR4 ;  /* 0x000000048b957c36 */ /* 0x000fc80008000000 */
[----:B------:R-:W-:-:S04]  /*ca30*/  VIADD R151, R149, UR4 ;  /* 0x0000000495977c36 */ /* 0x000fc80008000000 */
[----:B------:R-:W-:Y:S01]  /*ca40*/  VIADD R153, R151, UR4 ;  /* 0x0000000497997c36 */ /* 0x000fe20008000000 */
[----:B------:R-:W1:Y:S02]  /*ca50*/  @!P3 SYNCS.CCTL.IV [UR9+0x8000] ;  /* 0x00800000ff00b9b1 */ /* 0x000e640008000009 */
[----:B-1----:R-:W-:Y:S06]  /*ca60*/  BAR.SYNC.DEFER_BLOCKING 0x0 ;  /* 0x0000000000007b1d */ /* 0x002fec0000010000 */
[----:B------:R-:W1:Y:S01]  /*ca70*/  LDTM.x128 R4, tmem[UR10] ;  /* 0x0000000a000479ee */ /* 0x000e6200083c0000 */
[----:B------:R-:W3:Y:S01]  /*ca80*/  @!P3 SYNCS.CCTL.IV [UR9+0x8008] ;  /* 0x00800800ff00b9b1 */ /* 0x000ee20008000009 */
[----:B------:R-:W-:Y:S01]  /*ca90*/  NOP ;  /* 0x0000000000007918 */ /* 0x000fe20000000000 */
[----:B-1----:R-:W-:Y:S01]  /*caa0*/  F2FP.BF16.F32.PACK_AB R166, R5, R4 ;  /* 0x0000000405a6723e */ /* 0x002fe200000010ff */
[----:B------:R-:W-:Y:S01]  /*cab0*/  VIADD R5, R153, UR4 ;  /* 0x0000000499057c36 */ /* 0x000fe20008000000 */
[----:B------:R-:W-:-:S02]  /*cac0*/  F2FP.BF16.F32.PACK_AB R6, R7, R6 ;  /* 0x000000060706723e */ /* 0x000fc400000010ff */
[----:B------:R-:W-:Y:S02]  /*cad0*/  F2FP.BF16.F32.PACK_AB R8, R9, R8 ;  /* 0x000000080908723e */ /* 0x000fe400000010ff */
[----:B------:R-:W-:Y:S02]  /*cae0*/  LOP3.LUT R7, R3, 0x6, RZ, 0xfc, !PT ;  /* 0x0000000603077812 */ /* 0x000fe400078efcff */
[----:B------:R-:W-:Y:S02]  /*caf0*/  PRMT R9, R6, 0x7632, R9 ;  /* 0x0000763206097816 */ /* 0x000fe40000000009 */
[----:B------:R-:W-:Y:S02]  /*cb00*/  F2FP.BF16.F32.PACK_AB R10, R11, R10 ;  /* 0x0000000a0b0a723e */ /* 0x000fe400000010ff */
[----:B------:R-:W-:Y:S02]  /*cb10*/  F2FP.BF16.F32.PACK_AB R12, R13, R12 ;  /* 0x0000000c0d0c723e */ /* 0x000fe400000010ff */
[----:B------:R-:W-:-:S02]  /*cb20*/  F2FP.BF16.F32.PACK_AB R14, R15, R14 ;  /* 0x0000000e0f0e723e */ /* 0x000fc400000010ff */
[----:B------:R-:W-:Y:S02]  /*cb30*/  F2FP.BF16.F32.PACK_AB R16, R17, R16 ;  /* 0x000000101110723e */ /* 0x000fe400000010ff */
[----:B------:R-:W-:Y:S02]  /*cb40*/  F2FP.BF16.F32.PACK_AB R18, R19, R18 ;  /* 0x000000121312723e */ /* 0x000fe400000010ff */
[----:B------:R-:W-:Y:S02]  /*cb50*/  F2FP.BF16.F32.PACK_AB R20, R21, R20 ;  /* 0x000000141514723e */ /* 0x000fe400000010ff */
        /* <DEDUP_REMOVED lines=55> */
[C---:B--2---:R-:W-:Y:S01]  /*ced0*/  ISETP.GE.AND P0, PT, R2.reuse, UR14, PT ;  /* 0x0000000e02007c0c */ /* 0x044fe2000bf06270 */
[----:B------:R-:W-:Y:S01]  /*cee0*/  IMAD R2, R2, UR5, RZ ;  /* 0x0000000502027c24 */ /* 0x000fe2000f8e02ff */
[----:B------:R-:W1:Y:S02]  /*cef0*/  LDCU UR5, c[0x0][0x39c] ;  /* 0x00007380ff0577ac */ /* 0x000e640008000800 */
[----:B------:R-:W-:-:S02]  /*cf00*/  ISETP.LT.AND P1, PT, R0, UR7, !P0 ;  /* 0x0000000700007c0c */ /* 0x000fc4000c721270 */
[----:B------:R-:W-:Y:S01]  /*cf10*/  LEA R0, P4, R2, UR12, 0x1 ;  /* 0x0000000c02007c11 */ /* 0x000fe2000f8808ff */
[----:B------:R-:W2:Y:S01]  /*cf20*/  LDCU UR7, c[0x0][0x39c] ;  /* 0x00007380ff0777ac */ /* 0x000ea20008000800 */
[----:B------:R-:W-:Y:S02]  /*cf30*/  ISETP.LT.AND P2, PT, R134, UR15, !P0 ;  /* 0x0000000f86007c0c */ /* 0x000fe4000c741270 */
[----:B------:R-:W-:Y:S02]  /*cf40*/  LEA.HI.X.SX32 R2, R2, UR13, 0x1, P4 ;  /* 0x0000000d02027c11 */ /* 0x000fe4000a0f0eff */
[-C--:B------:R-:W-:Y:S02]  /*cf50*/  LEA R140, P4, R133, R0.reuse, 0x1 ;  /* 0x00000000858c7211 */ /* 0x080fe400078808ff */
[----:B------:R-:W-:Y:S02]  /*cf60*/  LEA R142, P5, R135, R0, 0x1 ;  /* 0x00000000878e7211 */ /* 0x000fe400078a08ff */
[-C--:B------:R-:W-:Y:S01]  /*cf70*/  LEA.HI.X.SX32 R141, R133, R2.reuse, 0x1, P4 ;  /* 0x00000002858d7211 */ /* 0x080fe200020f0eff */
[----:B------:R-:W-:Y:S01]  /*cf80*/  VIADD R133, R5, UR4 ;  /* 0x0000000405857c36 */ /* 0x000fe20008000000 */
[----:B------:R-:W-:-:S02]  /*cf90*/  LEA.HI.X.SX32 R143, R135, R2, 0x1, P5 ;  /* 0x00000002878f7211 */ /* 0x000fc400028f0eff */
[-C--:B------:R-:W-:Y:S01]  /*cfa0*/  LEA R144, P4, R137, R0.reuse, 0x1 ;  /* 0x0000000089907211 */ /* 0x080fe200078808ff */
[----:B------:R-:W-:Y:S01]  /*cfb0*/  VIADD R135, R133, UR4 ;  /* 0x0000000485877c36 */ /* 0x000fe20008000000 */
[-C--:B------:R-:W-:Y:S02]  /*cfc0*/  LEA R146, P3, R139, R0.reuse, 0x1 ;  /* 0x000000008b927211 */ /* 0x080fe400078608ff */
[----:B------:R-:W-:Y:S02]  /*cfd0*/  LEA R148, P5, R149, R0, 0x1 ;  /* 0x0000000095947211 */ /* 0x000fe400078a08ff */
[-C--:B------:R-:W-:Y:S01]  /*cfe0*/  LEA.HI.X.SX32 R145, R137, R2.reuse, 0x1, P4 ;  /* 0x0000000289917211 */ /* 0x080fe200020f0eff */
[----:B------:R-:W-:Y:S01]  /*cff0*/  VIADD R137, R135, UR4 ;  /* 0x0000000487897c36 */ /* 0x000fe20008000000 */
[-C--:B------:R-:W-:Y:S02]  /*d000*/  LEA.HI.X.SX32 R147, R139, R2.reuse, 0x1, P3 ;  /* 0x000000028b937211 */ /* 0x080fe400018f0eff */
[----:B------:R-:W-:Y:S01]  /*d010*/  LEA.HI.X.SX32 R149, R149, R2, 0x1, P5 ;  /* 0x0000000295957211 */ /* 0x000fe200028f0eff */
[----:B------:R-:W-:Y:S01]  /*d020*/  VIADD R139, R137, UR4 ;  /* 0x00000004898b7c36 */ /* 0x000fe20008000000 */
[----:B------:R-:W-:-:S02]  /*d030*/  LEA R150, P3, R151, R0, 0x1 ;  /* 0x0000000097967211 */ /* 0x000fc400078608ff */
[-C--:B------:R-:W-:Y:S02]  /*d040*/  LEA R154, P5, R5, R0.reuse, 0x1 ;  /* 0x00000000059a7211 */ /* 0x080fe400078a08ff */
[----:B------:R-:W-:Y:S02]  /*d050*/  LEA R152, P4, R153, R0, 0x1 ;  /* 0x0000000099987211 */ /* 0x000fe400078808ff */
[-C--:B------:R-:W-:Y:S02]  /*d060*/  LEA.HI.X.SX32 R151, R151, R2.reuse, 0x1, P3 ;  /* 0x0000000297977211 */ /* 0x080fe400018f0eff */
[----:B------:R-:W-:Y:S01]  /*d070*/  LEA.HI.X.SX32 R155, R5, R2, 0x1, P5 ;  /* 0x00000002059b7211 */ /* 0x000fe200028f0eff */
[----:B------:R-:W-:Y:S01]  /*d080*/  VIADD R5, R139, UR4 ;  /* 0x000000048b057c36 */ /* 0x000fe20008000000 */
[----:B------:R-:W-:Y:S02]  /*d090*/  LEA R156, P3, R133, R0, 0x1 ;  /* 0x00000000859c7211 */ /* 0x000fe400078608ff */
[----:B------:R-:W-:-:S02]  /*d0a0*/  LEA.HI.X.SX32 R153, R153, R2, 0x1, P4 ;  /* 0x0000000299997211 */ /* 0x000fc400020f0eff */
[----:B------:R-:W-:Y:S02]  /*d0b0*/  LEA R158, P4, R135, R0, 0x1 ;  /* 0x00000000879e7211 */ /* 0x000fe400078808ff */
[-C--:B------:R-:W-:Y:S01]  /*d0c0*/  LEA.HI.X.SX32 R157, R133, R2.reuse, 0x1, P3 ;  /* 0x00000002859d7211 */ /* 0x080fe200018f0eff */
[----:B------:R-:W-:Y:S01]  /*d0d0*/  VIADD R133, R5, UR4 ;  /* 0x0000000405857c36 */ /* 0x000fe20008000000 */
[----:B------:R-:W-:Y:S02]  /*d0e0*/  LEA.HI.X.SX32 R159, R135, R2, 0x1, P4 ;  /* 0x00000002879f7211 */ /* 0x000fe400020f0eff */
[-C--:B------:R-:W-:Y:S01]  /*d0f0*/  LEA R164, P4, R5, R0.reuse, 0x1 ;  /* 0x0000000005a47211 */ /* 0x080fe200078808ff */
[----:B------:R-:W-:Y:S01]  /*d100*/  VIADD R135, R133, UR4 ;  /* 0x0000000485877c36 */ /* 0x000fe20008000000 */
[----:B------:R-:W-:Y:S02]  /*d110*/  LEA R162, P3, R139, R0, 0x1 ;  /* 0x000000008ba27211 */ /* 0x000fe400078608ff */
[----:B------:R-:W-:Y:S01]  /*d120*/  LEA.HI.X.SX32 R165, R5, R2, 0x1, P4 ;  /* 0x0000000205a57211 */ /* 0x000fe200020f0eff */
[----:B------:R-:W-:Y:S01]  /*d130*/  VIADD R5, R135, UR4 ;  /* 0x0000000487057c36 */ /* 0x000fe20008000000 */
[----:B------:R-:W-:-:S02]  /*d140*/  LEA R160, P5, R137, R0, 0x1 ;  /* 0x0000000089a07211 */ /* 0x000fc400078a08ff */
[----:B------:R-:W-:Y:S01]  /*d150*/  LEA.HI.X.SX32 R163, R139, R2, 0x1, P3 ;  /* 0x000000028ba37211 */ /* 0x000fe200018f0eff */
[----:B------:R-:W-:Y:S01]  /*d160*/  VIADD R167, R5, UR4 ;  /* 0x0000000405a77c36 */ /* 0x000fe20008000000 */
[-C--:B------:R-:W-:Y:S02]  /*d170*/  LEA R136, P3, R133, R0.reuse, 0x1 ;  /* 0x0000000085887211 */ /* 0x080fe400078608ff */
[----:B------:R-:W-:Y:S01]  /*d180*/  LEA R138, P4, R135, R0, 0x1 ;  /* 0x00000000878a7211 */ /* 0x000fe200078808ff */
[----:B------:R-:W-:Y:S01]  /*d190*/  VIADD R169, R167, UR4 ;  /* 0x00000004a7a97c36 */ /* 0x000fe20008000000 */
[----:B------:R-:W-:Y:S02]  /*d1a0*/  LEA.HI.X.SX32 R161, R137, R2, 0x1, P5 ;  /* 0x0000000289a17211 */ /* 0x000fe400028f0eff */
[----:B------:R-:W-:Y:S02]  /*d1b0*/  ISETP.LT.AND P5, PT, R3, UR15, !P0 ;  /* 0x0000000f03007c0c */ /* 0x000fe4000c7a1270 */
[----:B------:R-:W-:-:S02]  /*d1c0*/  ISETP.LT.AND P6, PT, R132, UR15, !P0 ;  /* 0x0000000f84007c0c */ /* 0x000fc4000c7c1270 */
[-C--:B------:R-:W-:Y:S02]  /*d1d0*/  LEA.HI.X.SX32 R137, R133, R2.reuse, 0x1, P3 ;  /* 0x0000000285897211 */ /* 0x080fe400018f0eff */
[----:B------:R-:W-:Y:S02]  /*d1e0*/  LEA.HI.X.SX32 R139, R135, R2, 0x1, P4 ;  /* 0x00000002878b7211 */ /* 0x000fe400020f0eff */
[-C--:B------:R-:W-:Y:S02]  /*d1f0*/  LEA R132, P3, R5, R0.reuse, 0x1 ;  /* 0x0000000005847211 */ /* 0x080fe400078608ff */
[----:B------:R-:W-:Y:S02]  /*d200*/  LEA R134, P4, R167, R0, 0x1 ;  /* 0x00000000a7867211 */ /* 0x000fe400078808ff */
[-C--:B------:R-:W-:Y:S01]  /*d210*/  LEA.HI.X.SX32 R133, R5, R2.reuse, 0x1, P3 ;  /* 0x0000000205857211 */ /* 0x080fe200018f0eff */
[----:B------:R4:W-:Y:S01]  /*d220*/  @P5 STG.E.U16 desc[UR22][R140.64], R166 ;  /* 0x000000a68c005986 */ /* 0x0009e2000c101516 */
[----:B------:R-:W-:-:S02]  /*d230*/  LEA.HI.X.SX32 R135, R167, R2, 0x1, P4 ;  /* 0x00000002a7877211 */ /* 0x000fc400020f0eff */
[----:B------:R-:W-:Y:S02]  /*d240*/  LEA R4, P3, R169, R0, 0x1 ;  /* 0x00000000a9047211 */ /* 0x000fe400078608ff */
[----:B------:R-:W-:Y:S02]  /*d250*/  ISETP.LT.AND P4, PT, R170, UR15, !P0 ;  /* 0x0000000faa007c0c */ /* 0x000fe4000c781270 */
[----:B------:R-:W-:Y:S02]  /*d260*/  LOP3.LUT R167, R3, 0x5, RZ, 0xfc, !PT ;  /* 0x0000000503a77812 */ /* 0x000fe400078efcff */
[C---:B------:R-:W-:Y:S01]  /*d270*/  LEA.HI.X.SX32 R5, R169.reuse, R2, 0x1, P3 ;  /* 0x00000002a9057211 */ /* 0x040fe200018f0eff */
[----:B------:R-:W-:Y:S01]  /*d280*/  VIADD R169, R169, UR4 ;  /* 0x00000004a9a97c36 */ /* 0x000fe20008000000 */
[----:B------:R-:W-:Y:S02]  /*d290*/  ISETP.LT.AND P3, PT, R168, UR15, !P0 ;  /* 0x0000000fa8007c0c */ /* 0x000fe4000c761270 */
[----:B----4-:R-:W-:Y:S01]  /*d2a0*/  PRMT R141, R166, 0x7632, R141 ;  /* 0x00007632a68d7816 */ /* 0x010fe2000000008d */
[----:B------:R-:W-:Y:S01]  /*d2b0*/  VIADD R11, R169, UR4 ;  /* 0x00000004a90b7c36 */ /* 0x000fe20008000000 */
[----:B------:R-:W-:-:S02]  /*d2c0*/  ISETP.LT.AND P5, PT, R167, UR15, !P0 ;  /* 0x0000000fa7007c0c */ /* 0x000fc4000c7a1270 */
[----:B------:R-:W-:Y:S01]  /*d2d0*/  PRMT R167, R6, 0x7610, R167 ;  /* 0x0000761006a77816 */ /* 0x000fe200000000a7 */
[----:B------:R-:W-:Y:S01]  /*d2e0*/  @P2 STG.E.U16 desc[UR22][R142.64], R141 ;  /* 0x0000008d8e002986 */ /* 0x000fe2000c101516 */
[----:B------:R-:W-:Y:S02]  /*d2f0*/  LOP3.LUT R6, R3, 0x8, RZ, 0xfc, !PT ;  /* 0x0000000803067812 */ /* 0x000fe400078efcff */
[----:B------:R-:W-:Y:S01]  /*d300*/  ISETP.LT.AND P2, PT, R7, UR15, !P0 ;  /* 0x0000000f07007c0c */ /* 0x000fe2000c741270 */
[----:B------:R-:W-:Y:S01]  /*d310*/  @P6 STG.E.U16 desc[UR22][R144.64], R167 ;  /* 0x000000a790006986 */ /* 0x000fe2000c101516 */
[----:B------:R-:W-:-:S03]  /*d320*/  LOP3.LUT R7, R3, 0x7, RZ, 0xfc, !PT ;  /* 0x0000000703077812 */ /* 0x000fc600078efcff */
[----:B------:R4:W-:Y:S01]  /*d330*/  @P4 STG.E.U16 desc[UR22][R146.64], R9 ;  /* 0x0000000992004986 */ /* 0x0009e2000c101516 */
[----:B------:R-:W-:Y:S02]  /*d340*/  ISETP.LT.AND P4, PT, R6, UR15, !P0 ;  /* 0x0000000f06007c0c */ /* 0x000fe4000c781270 */
[----:B------:R-:W-:Y:S01]  /*d350*/  LOP3.LUT R6, R3, 0x9, RZ, 0xfc, !PT ;  /* 0x0000000903067812 */ /* 0x000fe200078efcff */
[----:B------:R5:W-:Y:S01]  /*d360*/  @P3 STG.E.U16 desc[UR22][R148.64], R8 ;  /* 0x0000000894003986 */ /* 0x000be2000c101516 */
[----:B------:R-:W-:Y:S02]  /*d370*/  ISETP.LT.AND P6, PT, R7, UR15, !P0 ;  /* 0x0000000f07007c0c */ /* 0x000fe4000c7c1270 */
[----:B------:R-:W-:Y:S02]  /*d380*/  PRMT R7, R8, 0x7632, R7 ;  /* 0x0000763208077816 */ /* 0x000fe40000000007 */
[----:B------:R-:W-:Y:S02]  /*d390*/  ISETP.LT.AND P3, PT, R6, UR15, !P0 ;  /* 0x0000000f06007c0c */ /* 0x000fe4000c761270 */
[----:B------:R-:W-:Y:S01]  /*d3a0*/  LOP3.LUT R6, R3, 0xa, RZ, 0xfc, !PT ;  /* 0x0000000a03067812 */ /* 0x000fe200078efcff */
[----:B------:R0:W-:Y:S01]  /*d3b0*/  @P5 STG.E.U16 desc[UR22][R150.64], R7 ;  /* 0x0000000796005986 */ /* 0x0001e2000c101516 */
[----:B----4-:R-:W-:-:S02]  /*d3c0*/  PRMT R9, R12, 0x7632, R9 ;  /* 0x000076320c097816 */ /* 0x010fc40000000009 */
[----:B------:R-:W-:Y:S01]  /*d3d0*/  ISETP.LT.AND P5, PT, R6, UR15, !P0 ;  /* 0x0000000f06007c0c */ /* 0x000fe2000c7a1270 */
[----:B------:R4:W-:Y:S01]  /*d3e0*/  @P2 STG.E.U16 desc[UR22][R152.64], R10 ;  /* 0x0000000a98002986 */ /* 0x0009e2000c101516 */
[C---:B------:R-:W-:Y:S02]  /*d3f0*/  LOP3.LUT R6, R3.reuse, 0xb, RZ, 0xfc, !PT ;  /* 0x0000000b03067812 */ /* 0x040fe400078efcff */
[----:B-----5:R-:W-:Y:S02]  /*d400*/  PRMT R8, R10, 0x7632, R8 ;  /* 0x000076320a087816 */ /* 0x020fe40000000008 */
[----:B------:R-:W-:Y:S02]  /*d410*/  ISETP.LT.AND P2, PT, R6, UR15, !P0 ;  /* 0x0000000f06007c0c */ /* 0x000fe4000c741270 */
[C---:B------:R-:W-:Y:S01]  /*d420*/  LOP3.LUT R6, R3.reuse, 0xc, RZ, 0xfc, !PT ;  /* 0x0000000c03067812 */ /* 0x040fe200078efcff */
[----:B------:R5:W-:Y:S01]  /*d430*/  @P6 STG.E.U16 desc[UR22][R154.64], R8 ;  /* 0x000000089a006986 */ /* 0x000be2000c101516 */
[----:B0-----:R-:W-:-:S02]  /*d440*/  LOP3.LUT R7, R3, 0xe, RZ, 0xfc, !PT ;  /* 0x0000000e03077812 */ /* 0x001fc400078efcff */
[----:B------:R-:W-:Y:S01]  /*d450*/  ISETP.LT.AND P6, PT, R6, UR15, !P0 ;  /* 0x0000000f06007c0c */ /* 0x000fe2000c7c1270 */
[----:B------:R-:W-:Y:S01]  /*d460*/  @P4 STG.E.U16 desc[UR22][R156.64], R12 ;  /* 0x0000000c9c004986 */ /* 0x000fe2000c101516 */
[C---:B------:R-:W-:Y:S02]  /*d470*/  LOP3.LUT R6, R3.reuse, 0xd, RZ, 0xfc, !PT ;  /* 0x0000000d03067812 */ /* 0x040fe400078efcff */
[C---:B----4-:R-:W-:Y:S01]  /*d480*/  LOP3.LUT R10, R3.reuse, 0x16, RZ, 0xfc, !PT ;  /* 0x00000016030a7812 */ /* 0x050fe200078efcff */
[----:B------:R0:W-:Y:S01]  /*d490*/  @P3 STG.E.U16 desc[UR22][R158.64], R9 ;  /* 0x000000099e003986 */ /* 0x0001e2000c101516 */
[----:B------:R-:W-:Y:S02]  /*d4a0*/  ISETP.LT.AND P4, PT, R6, UR15, !P0 ;  /* 0x0000000f06007c0c */ /* 0x000fe4000c781270 */
[----:B------:R-:W-:Y:S01]  /*d4b0*/  LOP3.LUT R6, R3, 0xf, RZ, 0xfc, !PT ;  /* 0x0000000f03067812 */ /* 0x000fe200078efcff */
[----:B------:R-:W-:Y:S01]  /*d4c0*/  @P5 STG.E.U16 desc[UR22][R160.64], R14 ;  /* 0x0000000ea0005986 */ /* 0x000fe2000c101516 */
[----:B------:R-:W-:-:S02]  /*d4d0*/  ISETP.LT.AND P3, PT, R7, UR15, !P0 ;  /* 0x0000000f07007c0c */ /* 0x000fc4000c761270 */
[----:B------:R-:W-:Y:S02]  /*d4e0*/  PRMT R7, R14, 0x7632, R7 ;  /* 0x000076320e077816 */ /* 0x000fe40000000007 */
[----:B------:R-:W-:Y:S02]  /*d4f0*/  ISETP.LT.AND P5, PT, R6, UR15, !P0 ;  /* 0x0000000f06007c0c */ /* 0x000fe4000c7a1270 */
[C---:B------:R-:W-:Y:S01]  /*d500*/  LOP3.LUT R6, R3.reuse, 0x10, RZ, 0xfc, !PT ;  /* 0x0000001003067812 */ /* 0x040fe200078efcff */
[----:B------:R4:W-:Y:S01]  /*d510*/  @P2 STG.E.U16 desc[UR22][R162.64], R7 ;  /* 0x00000007a2002986 */ /* 0x0009e2000c101516 */
[----:B-----5:R-:W-:Y:S02]  /*d520*/  PRMT R8, R16, 0x7632, R8 ;  /* 0x0000763210087816 */ /* 0x020fe40000000008 */
[----:B------:R-:W-:Y:S01]  /*d530*/  ISETP.LT.AND P2, PT, R6, UR15, !P0 ;  /* 0x0000000f06007c0c */ /* 0x000fe2000c741270 */
[----:B------:R-:W-:Y:S01]  /*d540*/  @P6 STG.E.U16 desc[UR22][R164.64], R16 ;  /* 0x00000010a4006986 */ /* 0x000fe2000c101516 */
[----:B------:R-:W-:-:S02]  /*d550*/  LOP3.LUT R6, R3, 0x11, RZ, 0xfc, !PT ;  /* 0x0000001103067812 */ /* 0x000fc400078efcff */
[----:B0-----:R-:W-:Y:S01]  /*d560*/  PRMT R9, R18, 0x7632, R9 ;  /* 0x0000763212097816 */ /* 0x001fe20000000009 */
[----:B------:R0:W-:Y:S01]  /*d570*/  @P4 STG.E.U16 desc[UR22][R136.64], R8 ;  /* 0x0000000888004986 */ /* 0x0001e2000c101516 */
[----:B------:R-:W-:Y:S02]  /*d580*/  ISETP.LT.AND P6, PT, R6, UR15, !P0 ;  /* 0x0000000f06007c0c */ /* 0x000fe4000c7c1270 */
[C---:B------:R-:W-:Y:S01]  /*d590*/  LOP3.LUT R6, R3.reuse, 0x12, RZ, 0xfc, !PT ;  /* 0x0000001203067812 */ /* 0x040fe200078efcff */
[----:B------:R-:W-:Y:S01]  /*d5a0*/  @P3 STG.E.U16 desc[UR22][R138.64], R18 ;  /* 0x000000128a003986 */ /* 0x000fe2000c101516 */
[----:B------:R-:W-:Y:S02]  /*d5b0*/  PRMT R12, R20, 0x7632, R12 ;  /* 0x00007632140c7816 */ /* 0x000fe4000000000c */
[----:B-1----:R-:W-:Y:S01]  /*d5c0*/  ISETP.LT.AND P4, PT, R6, UR5, !P0 ;  /* 0x0000000506007c0c */ /* 0x002fe2000c781270 */
[----:B------:R-:W1:Y:S01]  /*d5d0*/  LDCU UR5, c[0x0][0x39c] ;  /* 0x00007380ff0577ac */ /* 0x000e620008000800 */
[C---:B------:R-:W-:Y:S01]  /*d5e0*/  LOP3.LUT R6, R3.reuse, 0x13, RZ, 0xfc, !PT ;  /* 0x0000001303067812 */ /* 0x040fe200078efcff */
[----:B------:R-:W-:Y:S01]  /*d5f0*/  @P5 STG.E.U16 desc[UR22][R132.64], R9 ;  /* 0x0000000984005986 */ /* 0x000fe2000c101516 */
[----:B----4-:R-:W-:-:S02]  /*d600*/  LOP3.LUT R7, R3, 0x15, RZ, 0xfc, !PT ;  /* 0x0000001503077812 */ /* 0x010fc400078efcff */
[----:B------:R-:W-:Y:S01]  /*d610*/  ISETP.LT.AND P3, PT, R6, UR6, !P0 ;  /* 0x0000000606007c0c */ /* 0x000fe2000c761270 */
[----:B------:R-:W4:Y:S01]  /*d620*/  LDCU UR6, c[0x0][0x39c] ;  /* 0x00007380ff0677ac */ /* 0x000f220008000800 */
[----:B------:R-:W-:Y:S01]  /*d630*/  LOP3.LUT R6, R3, 0x14, RZ, 0xfc, !PT ;  /* 0x0000001403067812 */ /* 0x000fe200078efcff */
[----:B------:R-:W-:Y:S03]  /*d640*/  @P2 STG.E.U16 desc[UR22][R134.64], R20 ;  /* 0x0000001486002986 */ /* 0x000fe6000c101516 */
[----:B--2---:R-:W-:Y:S01]  /*d650*/  ISETP.LT.AND P5, PT, R6, UR7, !P0 ;  /* 0x0000000706007c0c */ /* 0x004fe2000c7a1270 */
[----:B------:R2:W-:Y:S01]  /*d660*/  @P6 STG.E.U16 desc[UR22][R4.64], R12 ;  /* 0x0000000c04006986 */ /* 0x0005e2000c101516 */
[----:B------:R-:W-:Y:S01]  /*d670*/  LEA R6, P6, R169, R0, 0x1 ;  /* 0x00000000a9067211 */ /* 0x000fe200078c08ff */
[----:B------:R-:W5:Y:S01]  /*d680*/  LDCU UR7, c[0x0][0x39c] ;  /* 0x00007380ff0777ac */ /* 0x000f620008000800 */
[----:B-1----:R-:W-:Y:S01]  /*d690*/  ISETP.LT.AND P2, PT, R7, UR5, !P0 ;  /* 0x0000000507007c0c */ /* 0x002fe2000c741270 */
[----:B------:R-:W1:Y:S01]  /*d6a0*/  LDCU UR5, c[0x0][0x39c] ;  /* 0x00007380ff0577ac */ /* 0x000e620008000800 */
[----:B------:R-:W-:-:S02]  /*d6b0*/  LEA.HI.X.SX32 R7, R169, R2, 0x1, P6 ;  /* 0x00000002a9077211 */ /* 0x000fc400030f0eff */
[C---:B0-----:R-:W-:Y:S02]  /*d6c0*/  LEA R8, P6, R11.reuse, R0, 0x1 ;  /* 0x000000000b087211 */ /* 0x041fe400078c08ff */
[----:B--2---:R-:W-:Y:S01]  /*d6d0*/  PRMT R5, R22, 0x7632, R5 ;  /* 0x0000763216057816 */ /* 0x004fe20000000005 */
[----:B------:R0:W-:Y:S01]  /*d6e0*/  @P4 STG.E.U16 desc[UR22][R6.64], R22 ;  /* 0x0000001606004986 */ /* 0x0001e2000c101516 */
[C---:B------:R-:W-:Y:S01]  /*d6f0*/  LEA.HI.X.SX32 R9, R11.reuse, R2, 0x1, P6 ;  /* 0x000000020b097211 */ /* 0x040fe200030f0eff */
[----:B------:R-:W-:Y:S01]  /*d700*/  VIADD R11, R11, UR4 ;  /* 0x000000040b0b7c36 */ /* 0x000fe20008000000 */
[----:B----4-:R-:W-:Y:S01]  /*d710*/  ISETP.LT.AND P4, PT, R10, UR6, !P0 ;  /* 0x000000060a007c0c */ /* 0x010fe2000c781270 */
[----:B------:R-:W2:Y:S01]  /*d720*/  LDCU UR6, c[0x0][0x39c] ;  /* 0x00007380ff0677ac */ /* 0x000ea20008000800 */
[----:B------:R-:W-:Y:S01]  /*d730*/  LOP3.LUT R10, R3, 0x17, RZ, 0xfc, !PT ;  /* 0x00000017030a7812 */ /* 0x000fe200078efcff */
[----:B------:R4:W-:Y:S01]  /*d740*/  @P3 STG.E.U16 desc[UR22][R8.64], R5 ;  /* 0x0000000508003986 */ /* 0x0009e2000c101516 */
[C---:B------:R-:W-:Y:S01]  /*d750*/  LEA R4, P3, R11.reuse, R0, 0x1 ;  /* 0x000000000b047211 */ /* 0x040fe200078608ff */
[----:B------:R-:W-:-:S05]  /*d760*/  VIADD R13, R11, UR4 ;  /* 0x000000040b0d7c36 */ /* 0x000fca0008000000 */
[----:B0-----:R-:W-:-:S04]  /*d770*/  LEA R6, P6, R13, R0, 0x1 ;  /* 0x000000000d067211 */ /* 0x001fc800078c08ff */
[CC--:B------:R-:W-:Y:S01]  /*d780*/  LEA.HI.X.SX32 R7, R13.reuse, R2.reuse, 0x1, P6 ;  /* 0x000000020d077211 */ /* 0x0c0fe200030f0eff */
[----:B------:R-:W-:Y:S01]  /*d790*/  VIADD R13, R13, UR4 ;  /* 0x000000040d0d7c36 */ /* 0x000fe20008000000 */
[----:B----4-:R-:W-:Y:S02]  /*d7a0*/  LEA.HI.X.SX32 R5, R11, R2, 0x1, P3 ;  /* 0x000000020b057211 */ /* 0x010fe400018f0eff */
[----:B-1----:R-:W-:Y:S01]  /*d7b0*/  ISETP.LT.AND P3, PT, R10, UR5, !P0 ;  /* 0x000000050a007c0c */ /* 0x002fe2000c761270 */
[----:B------:R-:W0:Y:S01]  /*d7c0*/  LDCU UR5, c[0x0][0x39c] ;  /* 0x00007380ff0577ac */ /* 0x000e220008000800 */
[----:B------:R-:W-:Y:S01]  /*d7d0*/  LOP3.LUT R8, R3, 0x18, RZ, 0xfc, !PT ;  /* 0x0000001803087812 */ /* 0x000fe200078efcff */
[----:B------:R1:W-:Y:S01]  /*d7e0*/  @P5 STG.E.U16 desc[UR22][R4.64], R24 ;  /* 0x0000001804005986 */ /* 0x0003e2000c101516 */
[----:B------:R-:W-:Y:S01]  /*d7f0*/  PRMT R9, R24, 0x7632, R9 ;  /* 0x0000763218097816 */ /* 0x000fe20000000009 */
[----:B------:R-:W-:Y:S01]  /*d800*/  VIADD R11, R13, UR4 ;  /* 0x000000040d0b7c36 */ /* 0x000fe20008000000 */
[----:B--2---:R-:W-:Y:S01]  /*d810*/  ISETP.LT.AND P6, PT, R8, UR6, !P0 ;  /* 0x0000000608007c0c */ /* 0x004fe2000c7c1270 */
[----:B------:R-:W2:Y:S01]  /*d820*/  LDCU UR6, c[0x0][0x39c] ;  /* 0x00007380ff0677ac */ /* 0x000ea20008000800 */
[----:B------:R-:W-:Y:S01]  /*d830*/  LOP3.LUT R10, R3, 0x1c, RZ, 0xfc, !PT ;  /* 0x0000001c030a7812 */ /* 0x000fe200078efcff */
[----:B------:R4:W-:Y:S01]  /*d840*/  @P2 STG.E.U16 desc[UR22][R6.64], R9 ;  /* 0x0000000906002986 */ /* 0x0009e2000c101516 */
[----:B------:R-:W-:-:S02]  /*d850*/  LEA R8, P2, R13, R0, 0x1 ;  /* 0x000000000d087211 */ /* 0x000fc400078408ff */
[C---:B-1----:R-:W-:Y:S02]  /*d860*/  LOP3.LUT R4, R3.reuse, 0x19, RZ, 0xfc, !PT ;  /* 0x0000001903047812 */ /* 0x042fe400078efcff */
[----:B------:R-:W-:Y:S02]  /*d870*/  LOP3.LUT R5, R3, 0x1a, RZ, 0xfc, !PT ;  /* 0x0000001a03057812 */ /* 0x000fe400078efcff */
[----:B0-----:R-:W-:Y:S01]  /*d880*/  ISETP.LT.AND P5, PT, R4, UR5, !P0 ;  /* 0x0000000504007c0c */ /* 0x001fe2000c7a1270 */
[----:B------:R-:W0:Y:S01]  /*d890*/  LDCU UR5, c[0x0][0x39c] ;  /* 0x00007380ff0577ac */ /* 0x000e220008000800 */
[----:B----4-:R-:W-:Y:S02]  /*d8a0*/  LEA.HI.X.SX32 R9, R13, R2, 0x1, P2 ;  /* 0x000000020d097211 */ /* 0x010fe400010f0eff */
[----:B------:R-:W-:Y:S02]  /*d8b0*/  LEA R4, P2, R11, R0, 0x1 ;  /* 0x000000000b047211 */ /* 0x000fe400078408ff */
[----:B------:R-:W-:Y:S01]  /*d8c0*/  PRMT R7, R26, 0x7632, R7 ;  /* 0x000076321a077816 */ /* 0x000fe20000000007 */
[----:B------:R-:W-:Y:S01]  /*d8d0*/  @P4 STG.E.U16 desc[UR22][R8.64], R26 ;  /* 0x0000001a08004986 */ /* 0x000fe2000c101516 */
[----:B-----5:R-:W-:Y:S01]  /*d8e0*/  ISETP.LT.AND P4, PT, R5, UR7, !P0 ;  /* 0x0000000705007c0c */ /* 0x020fe2000c781270 */
[----:B------:R-:W1:Y:S01]  /*d8f0*/  LDCU UR7, c[0x0][0x39c] ;  /* 0x00007380ff0777ac */ /* 0x000e620008000800 */
[C---:B------:R-:W-:Y:S01]  /*d900*/  LEA.HI.X.SX32 R5, R11.reuse, R2, 0x1, P2 ;  /* 0x000000020b057211 */ /* 0x040fe200010f0eff */
[----:B------:R-:W-:Y:S01]  /*d910*/  VIADD R11, R11, UR4 ;  /* 0x000000040b0b7c36 */ /* 0x000fe20008000000 */
[----:B------:R-:W-:-:S03]  /*d920*/  LOP3.LUT R6, R3, 0x1b, RZ, 0xfc, !PT ;  /* 0x0000001b03067812 */ /* 0x000fc600078efcff */
[----:B------:R4:W-:Y:S01]  /*d930*/  @P3 STG.E.U16 desc[UR22][R4.64], R7 ;  /* 0x0000000704003986 */ /* 0x0009e2000c101516 */
[----:B--2---:R-:W-:Y:S01]  /*d940*/  ISETP.LT.AND P2, PT, R6, UR6, !P0 ;  /* 0x0000000606007c0c */ /* 0x004fe2000c741270 */
[C---:B------:R-:W-:Y:S01]  /*d950*/  VIADD R13, R11.reuse, UR4 ;  /* 0x000000040b0d7c36 */ /* 0x040fe20008000000 */
[C---:B------:R-:W-:Y:S01]  /*d960*/  LEA R6, P3, R11.reuse, R0, 0x1 ;  /* 0x000000000b067211 */ /* 0x040fe200078608ff */
[----:B------:R-:W2:Y:S03]  /*d970*/  LDCU UR6, c[0x0][0x39c] ;  /* 0x00007380ff0677ac */ /* 0x000ea60008000800 */
[----:B----4-:R-:W-:Y:S02]  /*d980*/  LEA.HI.X.SX32 R7, R11, R2, 0x1, P3 ;  /* 0x000000020b077211 */ /* 0x010fe400018f0eff */
[C---:B------:R-:W-:Y:S02]  /*d990*/  LEA R8, P3, R13.reuse, R0, 0x1 ;  /* 0x000000000d087211 */ /* 0x040fe400078608ff */
[----:B------:R-:W-:Y:S01]  /*d9a0*/  PRMT R5, R28, 0x7632, R5 ;  /* 0x000076321c057816 */ /* 0x000fe20000000005 */
[----:B------:R4:W-:Y:S01]  /*d9b0*/  @P6 STG.E.U16 desc[UR22][R6.64], R28 ;  /* 0x0000001c06006986 */ /* 0x0009e2000c101516 */
[C---:B------:R-:W-:Y:S01]  /*d9c0*/  LEA.HI.X.SX32 R9, R13.reuse, R2, 0x1, P3 ;  /* 0x000000020d097211 */ /* 0x040fe200018f0eff */
[----:B------:R-:W-:Y:S01]  /*d9d0*/  VIADD R13, R13, UR4 ;  /* 0x000000040d0d7c36 */ /* 0x000fe20008000000 */
[----:B0-----:R-:W-:Y:S01]  /*d9e0*/  ISETP.LT.AND P3, PT, R10, UR5, !P0 ;  /* 0x000000050a007c0c */ /* 0x001fe2000c761270 */
[----:B------:R-:W0:Y:S01]  /*d9f0*/  LDCU UR5, c[0x0][0x39c] ;  /* 0x00007380ff0577ac */ /* 0x000e220008000800 */
[----:B------:R-:W-:Y:S01]  /*da00*/  LOP3.LUT R10, R3, 0x1d, RZ, 0xfc, !PT ;  /* 0x0000001d030a7812 */ /* 0x000fe200078efcff */
[----:B------:R5:W-:Y:S01]  /*da10*/  @P5 STG.E.U16 desc[UR22][R8.64], R5 ;  /* 0x0000000508005986 */ /* 0x000be2000c101516 */
[C---:B------:R-:W-:Y:S01]  /*da20*/  LEA R4, P5, R13.reuse, R0, 0x1 ;  /* 0x000000000d047211 */ /* 0x040fe200078a08ff */
[----:B------:R-:W-:Y:S01]  /*da30*/  VIADD R11, R13, UR4 ;  /* 0x000000040d0b7c36 */ /* 0x000fe20008000000 */
[----:B----4-:R-:W-:-:S04]  /*da40*/  LOP3.LUT R7, R3, 0x1e, RZ, 0xfc, !PT ;  /* 0x0000001e03077812 */ /* 0x010fc800078efcff */
[----:B------:R-:W-:Y:S02]  /*da50*/  LEA R6, P6, R11, R0, 0x1 ;  /* 0x000000000b067211 */ /* 0x000fe400078c08ff */
[-C--:B-----5:R-:W-:Y:S02]  /*da60*/  LEA.HI.X.SX32 R5, R13, R2.reuse, 0x1, P5 ;  /* 0x000000020d057211 */ /* 0x0a0fe400028f0eff */
[----:B--2---:R-:W-:Y:S01]  /*da70*/  ISETP.LT.AND P5, PT, R10, UR6, !P0 ;  /* 0x000000060a007c0c */ /* 0x004fe2000c7a1270 */
[----:B------:R-:W2:Y:S01]  /*da80*/  LDCU UR6, c[0x0][0x39c] ;  /* 0x00007380ff0677ac */ /* 0x000ea20008000800 */
[----:B------:R-:W-:Y:S01]  /*da90*/  LOP3.LUT R9, R3, 0x1f, RZ, 0xfc, !PT ;  /* 0x0000001f03097812 */ /* 0x000fe200078efcff */
[----:B------:R4:W-:Y:S01]  /*daa0*/  @P4 STG.E.U16 desc[UR22][R4.64], R30 ;  /* 0x0000001e04004986 */ /* 0x0009e2000c101516 */
[----:B-1----:R-:W-:Y:S01]  /*dab0*/  ISETP.LT.AND P4, PT, R7, UR7, !P0 ;  /* 0x0000000707007c0c */ /* 0x002fe2000c781270 */
[----:B------:R-:W1:Y:S01]  /*dac0*/  LDCU UR7, c[0x0][0x39c] ;  /* 0x00007380ff0777ac */ /* 0x000e620008000800 */
[C---:B------:R-:W-:Y:S01]  /*dad0*/  LEA.HI.X.SX32 R7, R11.reuse, R2, 0x1, P6 ;  /* 0x000000020b077211 */ /* 0x040fe200030f0eff */
[----:B------:R-:W-:Y:S01]  /*dae0*/  VIADD R11, R11, UR4 ;  /* 0x000000040b0b7c36 */ /* 0x000fe20008000000 */
[----:B------:R-:W-:-:S03]  /*daf0*/  LOP3.LUT R10, R3, 0x20, RZ, 0xfc, !PT ;  /* 0x00000020030a7812 */ /* 0x000fc600078efcff */
[C---:B------:R-:W-:Y:S01]  /*db00*/  VIADD R13, R11.reuse, UR4 ;  /* 0x000000040b0d7c36 */ /* 0x040fe20008000000 */
[----:B------:R-:W-:Y:S02]  /*db10*/  LEA R8, P6, R11, R0, 0x1 ;  /* 0x000000000b087211 */ /* 0x000fe400078c08ff */
[----:B----4-:R-:W-:-:S05]  /*db20*/  PRMT R5, R30, 0x7632, R5 ;  /* 0x000076321e057816 */ /* 0x010fca0000000005 */
[----:B------:R4:W-:Y:S01]  /*db30*/  @P2 STG.E.U16 desc[UR22][R6.64], R5 ;  /* 0x0000000506002986 */ /* 0x0009e2000c101516 */
[----:B0-----:R-:W-:Y:S01]  /*db40*/  ISETP.LT.AND P2, PT, R9, UR5, !P0 ;  /* 0x0000000509007c0c */ /* 0x001fe2000c741270 */
[----:B------:R-:W0:Y:S01]  /*db50*/  LDCU UR5, c[0x0][0x39c] ;  /* 0x00007380ff0577ac */ /* 0x000e220008000800 */
[----:B------:R-:W-:Y:S02]  /*db60*/  LEA.HI.X.SX32 R9, R11, R2, 0x1, P6 ;  /* 0x000000020b097211 */ /* 0x000fe400030f0eff */
[----:B------:R-:W-:-:S03]  /*db70*/  LEA R4, P6, R13, R0, 0x1 ;  /* 0x000000000d047211 */ /* 0x000fc600078c08ff */
[----:B------:R5:W-:Y:S01]  /*db80*/  @P3 STG.E.U16 desc[UR22][R8.64], R32 ;  /* 0x0000002008003986 */ /* 0x000be2000c101516 */
[----:B--2---:R-:W-:Y:S01]  /*db90*/  ISETP.LT.AND P3, PT, R10, UR6, !P0 ;  /* 0x000000060a007c0c */ /* 0x004fe2000c761270 */
[----:B------:R-:W2:Y:S01]  /*dba0*/  LDCU UR6, c[0x0][0x39c] ;  /* 0x00007380ff0677ac */ /* 0x000ea20008000800 */
[----:B------:R-:W-:Y:S02]  /*dbb0*/  LOP3.LUT R10, R3, 0x21, RZ, 0xfc, !PT ;  /* 0x00000021030a7812 */ /* 0x000fe400078efcff */
[C---:B----4-:R-:W-:Y:S01]  /*dbc0*/  LEA.HI.X.SX32 R5, R13.reuse, R2, 0x1, P6 ;  /* 0x000000020d057211 */ /* 0x050fe200030f0eff */
[----:B------:R-:W-:Y:S01]  /*dbd0*/  VIADD R13, R13, UR4 ;  /* 0x000000040d0d7c36 */ /* 0x000fe20008000000 */
[----:B------:R-:W-:-:S03]  /*dbe0*/  PRMT R7, R32, 0x7632, R7 ;  /* 0x0000763220077816 */ /* 0x000fc60000000007 */
[C---:B------:R-:W-:Y:S02]  /*dbf0*/  VIADD R11, R13.reuse, UR4 ;  /* 0x000000040d0b7c36 */ /* 0x040fe40008000000 */
[----:B------:R4:W-:Y:S01]  /*dc00*/  @P5 STG.E.U16 desc[UR22][R4.64], R7 ;  /* 0x0000000704005986 */ /* 0x0009e2000c101516 */
[-C--:B------:R-:W-:Y:S02]  /*dc10*/  LEA R6, P5, R13, R0.reuse, 0x1 ;  /* 0x000000000d067211 */ /* 0x080fe400078a08ff */
[----:B-----5:R-:W-:-:S04]  /*dc20*/  LEA R8, P6, R11, R0, 0x1 ;  /* 0x000000000b087211 */ /* 0x020fc800078c08ff */
[CC--:B------:R-:W-:Y:S01]  /*dc30*/  LEA.HI.X.SX32 R9, R11.reuse, R2.reuse, 0x1, P6 ;  /* 0x000000020b097211 */ /* 0x0c0fe200030f0eff */
[----:B------:R-:W-:Y:S01]  /*dc40*/  VIADD R11, R11, UR4 ;  /* 0x000000040b0b7c36 */ /* 0x000fe20008000000 */
[----:B----4-:R-:W-:-:S03]  /*dc50*/  LEA.HI.X.SX32 R7, R13, R2, 0x1, P5 ;  /* 0x000000020d077211 */ /* 0x010fc600028f0eff */
[----:B------:R-:W-:Y:S01]  /*dc60*/  VIADD R13, R11, UR4 ;  /* 0x000000040b0d7c36 */ /* 0x000fe20008000000 */
[----:B0-----:R-:W-:Y:S01]  /*dc70*/  ISETP.LT.AND P5, PT, R10, UR5, !P0 ;  /* 0x000000050a007c0c */ /* 0x001fe2000c7a1270 */
[----:B------:R-:W0:Y:S01]  /*dc80*/  LDCU UR5, c[0x0][0x39c] ;  /* 0x00007380ff0577ac */ /* 0x000e220008000800 */
[C---:B------:R-:W-:Y:S01]  /*dc90*/  LOP3.LUT R4, R3.reuse, 0x22, RZ, 0xfc, !PT ;  /* 0x0000002203047812 */ /* 0x040fe200078efcff */
[----:B------:R4:W-:Y:S01]  /*dca0*/  @P4 STG.E.U16 desc[UR22][R6.64], R34 ;  /* 0x0000002206004986 */ /* 0x0009e2000c101516 */
[----:B------:R-:W-:Y:S02]  /*dcb0*/  PRMT R5, R34, 0x7632, R5 ;  /* 0x0000763222057816 */ /* 0x000fe40000000005 */
[----:B--2---:R-:W-:Y:S01]  /*dcc0*/  ISETP.LT.AND P6, PT, R4, UR6, !P0 ;  /* 0x0000000604007c0c */ /* 0x004fe2000c7c1270 */
[----:B------:R-:W2:Y:S01]  /*dcd0*/  LDCU UR6, c[0x0][0x39c] ;  /* 0x00007380ff0677ac */ /* 0x000ea20008000800 */
[----:B------:R-:W-:Y:S01]  /*dce0*/  LOP3.LUT R10, R3, 0x26, RZ, 0xfc, !PT ;  /* 0x00000026030a7812 */ /* 0x000fe200078efcff */
[----:B------:R5:W-:Y:S01]  /*dcf0*/  @P2 STG.E.U16 desc[UR22][R8.64], R5 ;  /* 0x0000000508002986 */ /* 0x000be2000c101516 */
[----:B------:R-:W-:-:S02]  /*dd00*/  LEA R4, P2, R11, R0, 0x1 ;  /* 0x000000000b047211 */ /* 0x000fc400078408ff */
[C---:B----4-:R-:W-:Y:S02]  /*dd10*/  LOP3.LUT R6, R3.reuse, 0x23, RZ, 0xfc, !PT ;  /* 0x0000002303067812 */ /* 0x050fe400078efcff */
[----:B------:R-:W-:Y:S02]  /*dd20*/  LOP3.LUT R7, R3, 0x24, RZ, 0xfc, !PT ;  /* 0x0000002403077812 */ /* 0x000fe400078efcff */
[----:B0-----:R-:W-:Y:S01]  /*dd30*/  ISETP.LT.AND P4, PT, R6, UR5, !P0 ;  /* 0x0000000506007c0c */ /* 0x001fe2000c781270 */
[----:B------:R-:W0:Y:S01]  /*dd40*/  LDCU UR5, c[0x0][0x39c] ;  /* 0x00007380ff0577ac */ /* 0x000e220008000800 */
[----:B-----5:R-:W-:Y:S02]  /*dd50*/  LEA.HI.X.SX32 R5, R11, R2, 0x1, P2 ;  /* 0x000000020b057211 */ /* 0x020fe400010f0eff */
[----:B------:R-:W-:Y:S02]  /*dd60*/  LEA R6, P2, R13, R0, 0x1 ;  /* 0x000000000d067211 */ /* 0x000fe400078408ff */
[----:B------:R-:W-:Y:S01]  /*dd70*/  LOP3.LUT R8, R3, 0x25, RZ, 0xfc, !PT ;  /* 0x0000002503087812 */ /* 0x000fe200078efcff */
[----:B------:R4:W-:Y:S01]  /*dd80*/  @P3 STG.E.U16 desc[UR22][R4.64], R36 ;  /* 0x0000002404003986 */ /* 0x0009e2000c101516 */
[----:B-1----:R-:W-:Y:S01]  /*dd90*/  ISETP.LT.AND P3, PT, R7, UR7, !P0 ;  /* 0x0000000707007c0c */ /* 0x002fe2000c761270 */
[----:B------:R-:W1:Y:S01]  /*dda0*/  LDCU UR7, c[0x0][0x39c] ;  /* 0x00007380ff0777ac */ /* 0x000e620008000800 */
[C---:B------:R-:W-:Y:S01]  /*ddb0*/  LEA.HI.X.SX32 R7, R13.reuse, R2, 0x1, P2 ;  /* 0x000000020d077211 */ /* 0x040fe200010f0eff */
[----:B------:R-:W-:Y:S01]  /*ddc0*/  VIADD R13, R13, UR4 ;  /* 0x000000040d0d7c36 */ /* 0x000fe20008000000 */
[----:B--2---:R-:W-:Y:S01]  /*ddd0*/  ISETP.LT.AND P2, PT, R8, UR6, !P0 ;  /* 0x0000000608007c0c */ /* 0x004fe2000c741270 */
[----:B------:R-:W2:Y:S02]  /*dde0*/  LDCU UR6, c[0x0][0x39c] ;  /* 0x00007380ff0677ac */ /* 0x000ea40008000800 */
[----:B------:R-:W-:Y:S01]  /*ddf0*/  VIADD R11, R13, UR4 ;  /* 0x000000040d0b7c36 */ /* 0x000fe20008000000 */
[----:B----4-:R-:W-:-:S05]  /*de00*/  PRMT R5, R36, 0x7632, R5 ;  /* 0x0000763224057816 */ /* 0x010fca0000000005 */
[----:B------:R4:W-:Y:S01]  /*de10*/  @P5 STG.E.U16 desc[UR22][R6.64], R5 ;  /* 0x0000000506005986 */ /* 0x0009e2000c101516 */
[----:B------:R-:W-:-:S04]  /*de20*/  LEA R8, P5, R13, R0, 0x1 ;  /* 0x000000000d087211 */ /* 0x000fc800078a08ff */
[----:B------:R-:W-:Y:S02]  /*de30*/  LEA.HI.X.SX32 R9, R13, R2, 0x1, P5 ;  /* 0x000000020d097211 */ /* 0x000fe400028f0eff */
[----:B------:R-:W-:-:S03]  /*de40*/  LEA R4, P5, R11, R0, 0x1 ;  /* 0x000000000b047211 */ /* 0x000fc600078a08ff */
[----:B------:R5:W-:Y:S01]  /*de50*/  @P6 STG.E.U16 desc[UR22][R8.64], R38 ;  /* 0x0000002608006986 */ /* 0x000be2000c101516 */
[----:B----4-:R-:W-:Y:S02]  /*de60*/  PRMT R7, R38, 0x7632, R7 ;  /* 0x0000763226077816 */ /* 0x010fe40000000007 */
        /* <DEDUP_REMOVED lines=8> */
[----:B-----5:R-:W-:-:S04]  /*def0*/  LOP3.LUT R9, R3, 0x28, RZ, 0xfc, !PT ;  /* 0x0000002803097812 */ /* 0x020fc800078efcff */
[----:B------:R-:W-:Y:S02]  /*df00*/  LEA R8, P6, R13, R0, 0x1 ;  /* 0x000000000d087211 */ /* 0x000fe400078c08ff */
[-C--:B----4-:R-:W-:Y:S02]  /*df10*/  LEA.HI.X.SX32 R7, R11, R2.reuse, 0x1, P4 ;  /* 0x000000020b077211 */ /* 0x090fe400020f0eff */
        /* <DEDUP_REMOVED lines=22> */
[----:B------:R-:W-:-:S04]  /*e080*/  VIADD R11, R11, UR4 ;  /* 0x000000040b0b7c36 */ /* 0x000fc80008000000 */
[----:B------:R-:W-:Y:S01]  /*e090*/  VIADD R13, R11, UR4 ;  /* 0x000000040b0d7c36 */ /* 0x000fe20008000000 */
[----:B-----5:R-:W-:-:S04]  /*e0a0*/  PRMT R5, R42, 0x7632, R5 ;  /* 0x000076322a057816 */ /* 0x020fc80000000005 */
[-C--:B------:R-:W-:Y:S01]  /*e0b0*/  LEA R4, P6, R13, R0.reuse, 0x1 ;  /* 0x000000000d047211 */ /* 0x080fe200078c08ff */
[----:B------:R4:W-:Y:S01]  /*e0c0*/  @P4 STG.E.U16 desc[UR22][R6.64], R5 ;  /* 0x0000000506004986 */ /* 0x0009e2000c101516 */
[----:B------:R-:W-:-:S04]  /*e0d0*/  LEA R8, P4, R11, R0, 0x1 ;  /* 0x000000000b087211 */ /* 0x000fc800078808ff */
[-C--:B------:R-:W-:Y:S02]  /*e0e0*/  LEA.HI.X.SX32 R9, R11, R2.reuse, 0x1, P4 ;  /* 0x000000020b097211 */ /* 0x080fe400020f0eff */
[----:B0-----:R-:W-:Y:S01]  /*e0f0*/  ISETP.LT.AND P4, PT, R10, UR5, !P0 ;  /* 0x000000050a007c0c */ /* 0x001fe2000c781270 */
[----:B------:R-:W0:Y:S01]  /*e100*/  LDCU UR5, c[0x0][0x39c] ;  /* 0x00007380ff0577ac */ /* 0x000e220008000800 */
[C---:B------:R-:W-:Y:S01]  /*e110*/  LOP3.LUT R10, R3.reuse, 0x30, RZ, 0xfc, !PT ;  /* 0x00000030030a7812 */ /* 0x040fe200078efcff */
[----:B------:R5:W-:Y:S01]  /*e120*/  @P3 STG.E.U16 desc[UR22][R8.64], R44 ;  /* 0x0000002c08003986 */ /* 0x000be2000c101516 */
[----:B----4-:R-:W-:Y:S02]  /*e130*/  LOP3.LUT R6, R3, 0x2c, RZ, 0xfc, !PT ;  /* 0x0000002c03067812 */ /* 0x010fe400078efcff */
[C---:B------:R-:W-:Y:S01]  /*e140*/  LEA.HI.X.SX32 R5, R13.reuse, R2, 0x1, P6 ;  /* 0x000000020d057211 */ /* 0x040fe200030f0eff */
[----:B------:R-:W-:Y:S01]  /*e150*/  VIADD R13, R13, UR4 ;  /* 0x000000040d0d7c36 */ /* 0x000fe20008000000 */
[----:B------:R-:W-:-:S02]  /*e160*/  PRMT R7, R44, 0x7632, R7 ;  /* 0x000076322c077816 */ /* 0x000fc40000000007 */
[----:B--2---:R-:W-:Y:S01]  /*e170*/  ISETP.LT.AND P6, PT, R6, UR6, !P0 ;  /* 0x0000000606007c0c */ /* 0x004fe2000c7c1270 */
[----:B------:R-:W2:Y:S01]  /*e180*/  LDCU UR6, c[0x0][0x39c] ;  /* 0x00007380ff0677ac */ /* 0x000ea20008000800 */
[C---:B------:R-:W-:Y:S01]  /*e190*/  VIADD R11, R13.reuse, UR4 ;  /* 0x000000040d0b7c36 */ /* 0x040fe20008000000 */
[----:B------:R4:W-:Y:S01]  /*e1a0*/  @P2 STG.E.U16 desc[UR22][R4.64], R7 ;  /* 0x0000000704002986 */ /* 0x0009e2000c101516 */
[----:B------:R-:W-:Y:S02]  /*e1b0*/  LEA R6, P2, R13, R0, 0x1 ;  /* 0x000000000d067211 */ /* 0x000fe400078408ff */
[C---:B-----5:R-:W-:Y:S02]  /*e1c0*/  LOP3.LUT R8, R3.reuse, 0x2d, RZ, 0xfc, !PT ;  /* 0x0000002d03087812 */ /* 0x060fe400078efcff */
[----:B------:R-:W-:Y:S02]  /*e1d0*/  LOP3.LUT R9, R3, 0x2e, RZ, 0xfc, !PT ;  /* 0x0000002e03097812 */ /* 0x000fe400078efcff */
[----:B0-----:R-:W-:Y:S01]  /*e1e0*/  ISETP.LT.AND P3, PT, R8, UR5, !P0 ;  /* 0x0000000508007c0c */ /* 0x001fe2000c761270 */
[----:B------:R-:W0:Y:S01]  /*e1f0*/  LDCU UR5, c[0x0][0x39c] ;  /* 0x00007380ff0577ac */ /* 0x000e220008000800 */
[----:B----4-:R-:W-:-:S02]  /*e200*/  LEA.HI.X.SX32 R7, R13, R2, 0x1, P2 ;  /* 0x000000020d077211 */ /* 0x010fc400010f0eff */
[----:B------:R-:W-:Y:S02]  /*e210*/  LEA R8, P2, R11, R0, 0x1 ;  /* 0x000000000b087211 */ /* 0x000fe400078408ff */
[----:B------:R-:W-:Y:S01]  /*e220*/  PRMT R5, R46, 0x7632, R5 ;  /* 0x000076322e057816 */ /* 0x000fe20000000005 */
[----:B------:R-:W-:Y:S01]  /*e230*/  @P5 STG.E.U16 desc[UR22][R6.64], R46 ;  /* 0x0000002e06005986 */ /* 0x000fe2000c101516 */
[----:B-1----:R-:W-:Y:S01]  /*e240*/  ISETP.LT.AND P5, PT, R9, UR7, !P0 ;  /* 0x0000000709007c0c */ /* 0x002fe2000c7a1270 */
        /* <DEDUP_REMOVED lines=443> */
[----:B----4-:R-:W-:-:S02]  /*fe00*/  LEA.HI.X.SX32 R7, R13, R2, 0x1, P2 ;  /* 0x000000020d077211 */ /* 0x010fc400010f0eff */
[----:B0-----:R-:W-:Y:S01]  /*fe10*/  ISETP.LT.AND P2, PT, R8, UR5, !P0 ;  /* 0x0000000508007c0c */ /* 0x001fe2000c741270 */
[----:B------:R-:W0:Y:S01]  /*fe20*/  LDCU UR5, c[0x0][0x39c] ;  /* 0x00007380ff0577ac */ /* 0x000e220008000800 */
[----:B------:R-:W-:Y:S01]  /*fe30*/  LEA R8, P3, R11, R0, 0x1 ;  /* 0x000000000b087211 */ /* 0x000fe200078608ff */
[----:B------:R-:W-:Y:S01]  /*fe40*/  @P5 STG.E.U16 desc[UR22][R6.64], R106 ;  /* 0x0000006a06005986 */ /* 0x000fe2000c101516 */
[----:B-1----:R-:W-:Y:S01]  /*fe50*/  ISETP.LT.AND P5, PT, R9, UR7, !P0 ;  /* 0x0000000709007c0c */ /* 0x002fe2000c7a1270 */
[----:B------:R-:W1:Y:S01]  /*fe60*/  LDCU UR7, c[0x0][0x39c] ;  /* 0x00007380ff0777ac */ /* 0x000e620008000800 */
[C---:B------:R-:W-:Y:S01]  /*fe70*/  LEA.HI.X.SX32 R9, R11.reuse, R2, 0x1, P3 ;  /* 0x000000020b097211 */ /* 0x040fe200018f0eff */
[----:B------:R-:W-:Y:S01]  /*fe80*/  VIADD R11, R11, UR4 ;  /* 0x000000040b0b7c36 */ /* 0x000fe20008000000 */
[----:B------:R-:W-:Y:S02]  /*fe90*/  PRMT R5, R106, 0x7632, R5 ;  /* 0x000076326a057816 */ /* 0x000fe40000000005 */
[----:B------:R-:W-:Y:S01]  /*fea0*/  LOP3.LUT R4, R3, 0x6b, RZ, 0xfc, !PT ;  /* 0x0000006b03047812 */ /* 0x000fe200078efcff */
[----:B------:R-:W-:-:S02]  /*feb0*/  VIADD R13, R11, UR4 ;  /* 0x000000040b0d7c36 */ /* 0x000fc40008000000 */
[----:B------:R4:W-:Y:S01]  /*fec0*/  @P4 STG.E.U16 desc[UR22][R8.64], R5 ;  /* 0x0000000508004986 */ /* 0x0009e2000c101516 */
[----:B--2---:R-:W-:Y:S01]  /*fed0*/  ISETP.LT.AND P3, PT, R4, UR6, !P0 ;  /* 0x0000000604007c0c */ /* 0x004fe2000c761270 */
[----:B------:R-:W2:Y:S01]  /*fee0*/  LDCU UR6, c[0x0][0x39c] ;  /* 0x00007380ff0677ac */ /* 0x000ea20008000800 */
[----:B------:R-:W-:-:S04]  /*fef0*/  LEA R4, P4, R11, R0, 0x1 ;  /* 0x000000000b047211 */ /* 0x000fc800078808ff */
        /* <DEDUP_REMOVED lines=59> */
[----:B-----5:R-:W-:Y:S02]  /*102b0*/  LEA.HI.X.SX32 R9, R11, R2, 0x1, P3 ;  /* 0x000000020b097211 */ /* 0x020fe400018f0eff */
        /* <DEDUP_REMOVED lines=8> */
[----:B------:R-:W-:-:S02]  /*10340*/  PRMT R7, R116, 0x7632, R7 ;  /* 0x0000763274077816 */ /* 0x000fc40000000007 */
[----:B------:R-:W-:Y:S01]  /*10350*/  LOP3.LUT R6, R3, 0x75, RZ, 0xfc, !PT ;  /* 0x0000007503067812 */ /* 0x000fe200078efcff */
[C---:B------:R-:W-:Y:S02]  /*10360*/  VIADD R11, R13.reuse, UR4 ;  /* 0x000000040d0b7c36 */ /* 0x040fe40008000000 */
        /* <DEDUP_REMOVED lines=27> */
[----:B0-----:R-:W-:Y:S01]  /*10520*/  ISETP.LT.AND P6, PT, R9, UR5, !P0 ;  /* 0x0000000509007c0c */ /* 0x001fe2000c7c1270 */
[----:B------:R-:W0:Y:S01]  /*10530*/  LDCU UR5, c[0x0][0x39c] ;  /* 0x00007380ff0577ac */ /* 0x000e220008000800 */
[----:B------:R-:W-:Y:S01]  /*10540*/  LOP3.LUT R10, R3, 0x7a, RZ, 0xfc, !PT ;  /* 0x0000007a030a7812 */ /* 0x000fe200078efcff */
[----:B------:R-:W-:Y:S01]  /*10550*/  VIADD R11, R13, UR4 ;  /* 0x000000040d0b7c36 */ /* 0x000fe20008000000 */
[----:B----4-:R-:W-:-:S05]  /*10560*/  PRMT R5, R120, 0x7632, R5 ;  /* 0x0000763278057816 */ /* 0x010fca0000000005 */
[----:B------:R4:W-:Y:S01]  /*10570*/  @P5 STG.E.U16 desc[UR22][R6.64], R5 ;  /* 0x0000000506005986 */ /* 0x0009e2000c101516 */
[----:B------:R-:W-:-:S04]  /*10580*/  LEA R8, P5, R13, R0, 0x1 ;  /* 0x000000000d087211 */ /* 0x000fc800078a08ff */
[----:B------:R-:W-:Y:S02]  /*10590*/  LEA.HI.X.SX32 R9, R13, R2, 0x1, P5 ;  /* 0x000000020d097211 */ /* 0x000fe400028f0eff */
[----:B------:R-:W-:-:S03]  /*105a0*/  LEA R4, P5, R11, R0, 0x1 ;  /* 0x000000000b047211 */ /* 0x000fc600078a08ff */
[----:B------:R5:W-:Y:S01]  /*105b0*/  @P2 STG.E.U16 desc[UR22][R8.64], R122 ;  /* 0x0000007a08002986 */ /* 0x000be2000c101516 */
[----:B--2---:R-:W-:Y:S01]  /*105c0*/  ISETP.LT.AND P2, PT, R10, UR6, !P0 ;  /* 0x000000060a007c0c */ /* 0x004fe2000c741270 */
[----:B------:R-:W2:Y:S01]  /*105d0*/  LDCU UR6, c[0x0][0x39c] ;  /* 0x00007380ff0677ac */ /* 0x000ea20008000800 */
[C---:B----4-:R-:W-:Y:S01]  /*105e0*/  LEA.HI.X.SX32 R5, R11.reuse, R2, 0x1, P5 ;  /* 0x000000020b057211 */ /* 0x050fe200028f0eff */
[----:B------:R-:W-:Y:S01]  /*105f0*/  VIADD R11, R11, UR4 ;  /* 0x000000040b0b7c36 */ /* 0x000fe20008000000 */
[----:B------:R-:W-:Y:S02]  /*10600*/  PRMT R7, R122, 0x7632, R7 ;  /* 0x000076327a077816 */ /* 0x000fe40000000007 */
[----:B------:R-:W-:Y:S01]  /*10610*/  LOP3.LUT R10, R3, 0x7b, RZ, 0xfc, !PT ;  /* 0x0000007b030a7812 */ /* 0x000fe200078efcff */
[C---:B------:R-:W-:Y:S02]  /*10620*/  VIADD R13, R11.reuse, UR4 ;  /* 0x000000040b0d7c36 */ /* 0x040fe40008000000 */
[----:B------:R4:W-:Y:S01]  /*10630*/  @P3 STG.E.U16 desc[UR22][R4.64], R7 ;  /* 0x0000000704003986 */ /* 0x0009e2000c101516 */
[----:B------:R-:W-:-:S02]  /*10640*/  LEA R6, P3, R11, R0, 0x1 ;  /* 0x000000000b067211 */ /* 0x000fc400078608ff */
        /* <DEDUP_REMOVED lines=9> */
[----:B------:R-:W-:Y:S02]  /*106e0*/  LOP3.LUT R5, R3, 0x7c, RZ, 0xfc, !PT ;  /* 0x0000007c03057812 */ /* 0x000fe400078efcff */
[----:B-1----:R-:W-:Y:S02]  /*106f0*/  ISETP.LT.AND P5, PT, R4, UR7, !P0 ;  /* 0x0000000704007c0c */ /* 0x002fe4000c7a1270 */
[----:B--2---:R-:W-:Y:S02]  /*10700*/  ISETP.LT.AND P4, PT, R5, UR6, !P0 ;  /* 0x0000000605007c0c */ /* 0x004fe4000c781270 */
[----:B----4-:R-:W-:-:S02]  /*10710*/  PRMT R7, R124, 0x7632, R7 ;  /* 0x000076327c077816 */ /* 0x010fc40000000007 */
[----:B------:R-:W-:Y:S01]  /*10720*/  LOP3.LUT R6, R3, 0x7e, RZ, 0xfc, !PT ;  /* 0x0000007e03067812 */ /* 0x000fe200078efcff */
[----:B------:R-:W-:Y:S02]  /*10730*/  VIADD R3, R11, UR4 ;  /* 0x000000040b037c36 */ /* 0x000fe40008000000 */
[----:B------:R1:W-:Y:S01]  /*10740*/  @P6 STG.E.U16 desc[UR22][R8.64], R7 ;  /* 0x0000000708006986 */ /* 0x0003e2000c101516 */
[C---:B------:R-:W-:Y:S02]  /*10750*/  LEA R4, P6, R13.reuse, R0, 0x1 ;  /* 0x000000000d047211 */ /* 0x040fe400078c08ff */
[----:B0-----:R-:W-:Y:S02]  /*10760*/  ISETP.LT.AND P0, PT, R6, UR5, !P0 ;  /* 0x0000000506007c0c */ /* 0x001fe4000c701270 */
[----:B------:R-:W-:Y:S01]  /*10770*/  LEA.HI.X.SX32 R5, R13, R2, 0x1, P6 ;  /* 0x000000020d057211 */ /* 0x000fe200030f0eff */
[----:B------:R-:W-:Y:S01]  /*10780*/  VIADD R13, R3, UR4 ;  /* 0x00000004030d7c36 */ /* 0x000fe20008000000 */
[----:B------:R-:W-:-:S03]  /*10790*/  LEA R6, P6, R11, R0, 0x1 ;  /* 0x000000000b067211 */ /* 0x000fc600078c08ff */
[----:B------:R-:W-:Y:S01]  /*107a0*/  VIADD R15, R13, UR4 ;  /* 0x000000040d0f7c36 */ /* 0x000fe20008000000 */
[----:B------:R0:W-:Y:S01]  /*107b0*/  @P2 STG.E.U16 desc[UR22][R4.64], R126 ;  /* 0x0000007e04002986 */ /* 0x0001e2000c101516 */
[----:B-1----:R-:W-:Y:S02]  /*107c0*/  LEA R8, P2, R3, R0, 0x1 ;  /* 0x0000000003087211 */ /* 0x002fe400078408ff */
[----:B------:R-:W-:Y:S01]  /*107d0*/  LEA.HI.X.SX32 R7, R11, R2, 0x1, P6 ;  /* 0x000000020b077211 */ /* 0x000fe200030f0eff */
[----:B------:R-:W-:Y:S01]  /*107e0*/  VIADD R17, R15, UR4 ;  /* 0x000000040f117c36 */ /* 0x000fe20008000000 */
[----:B------:R-:W-:Y:S02]  /*107f0*/  LEA R10, P6, R13, R0, 0x1 ;  /* 0x000000000d0a7211 */ /* 0x000fe400078c08ff */
[----:B------:R-:W-:Y:S02]  /*10800*/  LEA.HI.X.SX32 R9, R3, R2, 0x1, P2 ;  /* 0x0000000203097211 */ /* 0x000fe400010f0eff */
[----:B------:R-:W-:-:S02]  /*10810*/  PRMT R3, R126, 0x7632, R3 ;  /* 0x000076327e037816 */ /* 0x000fc40000000003 */
[----:B------:R-:W-:Y:S02]  /*10820*/  LEA.HI.X.SX32 R11, R13, R2, 0x1, P6 ;  /* 0x000000020d0b7211 */ /* 0x000fe400030f0eff */
[-C--:B------:R-:W-:Y:S01]  /*10830*/  LEA R12, P2, R15, R0.reuse, 0x1 ;  /* 0x000000000f0c7211 */ /* 0x080fe200078408ff */
[----:B------:R1:W-:Y:S01]  /*10840*/  @P3 STG.E.U16 desc[UR22][R6.64], R3 ;  /* 0x0000000306003986 */ /* 0x0003e2000c101516 */
[----:B------:R-:W-:Y:S02]  /*10850*/  LEA R14, P6, R17, R0, 0x1 ;  /* 0x00000000110e7211 */ /* 0x000fe400078c08ff */
[----:B0-----:R-:W-:Y:S01]  /*10860*/  PRMT R5, R128, 0x7632, R5 ;  /* 0x0000763280057816 */ /* 0x001fe20000000005 */
[----:B------:R0:W-:Y:S01]  /*10870*/  @P4 STG.E.U16 desc[UR22][R8.64], R128 ;  /* 0x0000008008004986 */ /* 0x0001e2000c101516 */
[-C--:B------:R-:W-:Y:S02]  /*10880*/  LEA.HI.X.SX32 R13, R15, R2.reuse, 0x1, P2 ;  /* 0x000000020f0d7211 */ /* 0x080fe400010f0eff */
[----:B------:R-:W-:Y:S01]  /*10890*/  LEA.HI.X.SX32 R15, R17, R2, 0x1, P6 ;  /* 0x00000002110f7211 */ /* 0x000fe200030f0eff */
[----:B------:R0:W-:Y:S01]  /*108a0*/  @P5 STG.E.U16 desc[UR22][R10.64], R5 ;  /* 0x000000050a005986 */ /* 0x0001e2000c101516 */
[----:B-1----:R-:W-:-:S03]  /*108b0*/  PRMT R7, R130, 0x7632, R7 ;  /* 0x0000763282077816 */ /* 0x002fc60000000007 */
[----:B------:R0:W-:Y:S04]  /*108c0*/  @P0 STG.E.U16 desc[UR22][R12.64], R130 ;  /* 0x000000820c000986 */ /* 0x0001e8000c101516 */
[----:B------:R0:W-:Y:S01]  /*108d0*/  @P1 STG.E.U16 desc[UR22][R14.64], R7 ;  /* 0x000000070e001986 */ /* 0x0001e2000c101516 */
[----:B---3--:R-:W-:Y:S06]  /*108e0*/  BAR.SYNC.DEFER_BLOCKING 0x0 ;  /* 0x0000000000007b1d */ /* 0x008fec0000010000 */
[----:B------:R-:W-:Y:S05]  /*108f0*/  BRA.U UP0, `(.L_x_14) ;  /* 0x0000000100a07547 */ /* 0x000fea000b800000 */
[----:B------:R-:W1:Y:S01]  /*10900*/  S2UR UR6, SR_CgaCtaId ;  /* 0x00000000000679c3 */ /* 0x000e620000008800 */
[----:B------:R-:W-:Y:S01]  /*10910*/  NOP ;  /* 0x0000000000007918 */ /* 0x000fe20000000000 */
[----:B------:R-:W-:Y:S01]  /*10920*/  UMOV UR4, 0x50 ;  /* 0x0000005000047882 */ /* 0x000fe20000000000 */
[----:B------:R-:W-:Y:S02]  /*10930*/  IMAD.U32 R0, RZ, RZ, UR8 ;  /* 0x00000008ff007e24 */ /* 0x000fe4000f8e00ff */
[----:B------:R-:W-:Y:S02]  /*10940*/  IMAD.MOV.U32 R3, RZ, RZ, 0xff ;  /* 0x000000ffff037424 */ /* 0x000fe400078e00ff */
[----:B0-----:R-:W-:Y:S01]  /*10950*/  IMAD.MOV.U32 R7, RZ, RZ, 0x1 ;  /* 0x00000001ff077424 */ /* 0x001fe200078e00ff */
[----:B------:R-:W-:-:S04]  /*10960*/  LOP3.LUT R0, R0, 0xffff, RZ, 0xc0, !PT ;  /* 0x0000ffff00007812 */ /* 0x000fc800078ec0ff */
[----:B------:R-:W-:-:S05]  /*10970*/  SHF.R.U32.HI R0, RZ, 0x5, R0 ;  /* 0x00000005ff007819 */ /* 0x000fca0000011600 */
[----:B------:R-:W-:Y:S01]  /*10980*/  VIADD R2, R0, 0x10 ;  /* 0x0000001000027836 */ /* 0x000fe20000000000 */
[----:B------:R-:W-:Y:S01]  /*10990*/  SHF.L.U32 R0, R3, R0, RZ ;  /* 0x0000000003007219 */ /* 0x000fe200000006ff */
[----:B-1----:R-:W-:-:S03]  /*109a0*/  ULEA UR6, UR6, UR4, 0x18 ;  /* 0x0000000406067291 */ /* 0x002fc6000f8ec0ff */
[----:B------:R-:W-:-:S04]  /*109b0*/  SHF.L.U32 R3, R7, R2, RZ ;  /* 0x0000000207037219 */ /* 0x000fc800000006ff */
[----:B------:R-:W-:Y:S02]  /*109c0*/  LOP3.LUT R0, R3, R0, RZ, 0xfc, !PT ;  /* 0x0000000003007212 */ /* 0x000fe400078efcff */
[----:B------:R-:W0:Y:S02]  /*109d0*/  LDS R5, [UR6] ;  /* 0x00000006ff057984 */ /* 0x000e240008000800 */
[C---:B------:R-:W-:Y:S02]  /*109e0*/  LOP3.LUT R2, R0.reuse, 0xffff, RZ, 0xc0, !PT ;  /* 0x0000ffff00027812 */ /* 0x040fe400078ec0ff */
[----:B0-----:R-:W-:-:S04]  /*109f0*/  LOP3.LUT R3, R0, 0xffff, R5, 0x80, !PT ;  /* 0x0000ffff00037812 */ /* 0x001fc800078e8005 */
[----:B------:R-:W-:-:S13]  /*10a00*/  ISETP.NE.AND P0, PT, R3, R2, PT ;  /* 0x000000020300720c */ /* 0x000fda0003f05270 */
[----:B------:R-:W-:Y:S05]  /*10a10*/  @P0 BRA `(.L_x_15) ;  /* 0x0000000000500947 */ /* 0x000fea0003800000 */
[----:B------:R-:W-:Y:S02]  /*10a20*/  SHF.R.U32.HI R5, RZ, 0x10, R5 ;  /* 0x00000010ff057819 */ /* 0x000fe40000011605 */
[----:B------:R-:W-:-:S04]  /*10a30*/  SHF.R.U32.HI R2, RZ, 0x10, R0 ;  /* 0x00000010ff027819 */ /* 0x000fc80000011600 */
[----:B------:R-:W-:-:S04]  /*10a40*/  LOP3.LUT R5, R5, R2, RZ, 0xc0, !PT ;  /* 0x0000000205057212 */ /* 0x000fc800078ec0ff */
[----:B------:R-:W-:-:S13]  /*10a50*/  ISETP.NE.AND P0, PT, R5, R2, PT ;  /* 0x000000020500720c */ /* 0x000fda0003f05270 */
[----:B------:R-:W-:Y:S05]  /*10a60*/  @P0 BRA `(.L_x_16) ;  /* 0x0000000000300947 */ /* 0x000fea0003800000 */
[----:B------:R-:W-:Y:S01]  /*10a70*/  R2UR UR4, R0 ;  /* 0x00000000000472ca */ /* 0x000fe200000e0000 */
[----:B------:R-:W-:Y:S01]  /*10a80*/  VOTEU.ANY UR5, UPT, PT ;  /* 0x0000000000057886 */ /* 0x000fe200038e0100 */
[----:B------:R-:W0:Y:S01]  /*10a90*/  S2R R0, SR_LANEID ;  /* 0x0000000000007919 */ /* 0x000e220000000000 */
[----:B------:R-:W-:-:S10]  /*10aa0*/  UFLO.U32 UR5, UR5 ;  /* 0x00000005000572bd */ /* 0x000fd400080e0000 */
[----:B------:R-:W-:-:S06]  /*10ab0*/  ULOP3.LUT UR4, URZ, UR4, URZ, 0x33, !UPT ;  /* 0x00000004ff047292 */ /* 0x000fcc000f8e33ff */
[----:B------:R-:W-:-:S04]  /*10ac0*/  IMAD.U32 R2, RZ, RZ, UR4 ;  /* 0x00000004ff027e24 */ /* 0x000fc8000f8e00ff */
[----:B------:R-:W1:Y:S02]  /*10ad0*/  REDUX UR7, R2 ;  /* 0x00000000020773c4 */ /* 0x000e640000000000 */
[----:B------:R2:W-:Y:S01]  /*10ae0*/  UTCATOMSWS.AND URZ, UR4 ;  /* 0x0000000400ff79e3 */ /* 0x0005e20008000000 */
[----:B0-----:R-:W-:Y:S01]  /*10af0*/  ISETP.EQ.U32.AND P0, PT, R0, UR5, PT ;  /* 0x0000000500007c0c */ /* 0x001fe2000bf02070 */
[----:B-1----:R-:W-:-:S12]  /*10b00*/  IMAD.U32 R0, RZ, RZ, UR7 ;  /* 0x00000007ff007e24 */ /* 0x002fd8000f8e00ff */
[----:B------:R2:W-:Y:S01]  /*10b10*/  @P0 ATOMS.AND RZ, [UR6], R0 ;  /* 0x00000000ffff098c */ /* 0x0005e2000a800006 */
[----:B------:R-:W-:Y:S05]  /*10b20*/  BRA `(.L_x_14) ;  /* 0x0000000000147947 */ /* 0x000fea0003800000 */
.L_x_16:
[----:B------:R-:W-:-:S07]  /*10b30*/  MOV R2, 0x10b50 ;  /* 0x00010b5000027802 */ /* 0x000fce0000000f00 */
[----:B------:R-:W-:Y:S05]  /*10b40*/  CALL.REL.NOINC `($__internal_0_$__cuda_sm10x_tcgen05_guardrail_trap_col_being_dealloced_not_returned_by_alloc) ;  /* 0x00000000002c7944 */ /* 0x000fea0003c00000 */
[----:B------:R-:W-:Y:S05]  /*10b50*/  BRA `(.L_x_14) ;  /* 0x0000000000087947 */ /* 0x000fea0003800000 */
.L_x_15:
[----:B------:R-:W-:-:S07]  /*10b60*/  MOV R2, 0x10b80 ;  /* 0x00010b8000027802 */ /* 0x000fce0000000f00 */
[----:B------:R-:W-:Y:S05]  /*10b70*/  CALL.REL.NOINC `($__internal_2_$__cuda_sm10x_tcgen05_guardrail_trap_unallocated_columns_being_dealloced) ;  /* 0x0000000000387944 */ /* 0x000fea0003c00000 */
.L_x_14:
[----:B------:R-:W-:Y:S01]  /*10b80*/  NOP ;  /* 0x0000000000007918 */ /* 0x000fe20000000000 */
[----:B--2---:R-:W-:Y:S05]  /*10b90*/  EXIT ;  /* 0x000000000000794d */ /* 0x004fea0003800000 */
.L_x_9:
[----:B------:R-:W0:Y:S02]  /*10ba0*/  SYNCS.PHASECHK.TRANS64.TRYWAIT P1, [UR11], R7 ;  /* 0x00000007ff0075a7 */ /* 0x000e24000802110b */
[----:B0-----:R-:W-:Y:S05]  /*10bb0*/  @!P1 BRA `(.L_x_9) ;  /* 0xfffffffc00f89947 */ /* 0x001fea000383ffff */
[----:B------:R-:W-:Y:S05]  /*10bc0*/  BRA `(.L_x_17) ;  /* 0xffffffa400d87947 */ /* 0x000fea000383ffff */
.L_x_13:
[----:B------:R-:W0:Y:S02]  /*10bd0*/  SYNCS.PHASECHK.TRANS64.TRYWAIT P0, [UR11], R0 ;  /* 0x00000000ff0075a7 */ /* 0x000e24000800110b */
[----:B0-----:R-:W-:Y:S05]  /*10be0*/  @!P0 BRA `(.L_x_13) ;  /* 0xfffffffc00f88947 */ /* 0x001fea000383ffff */
[----:B------:R-:W-:Y:S05]  /*10bf0*/  BRA `(.L_x_12) ;  /* 0xffffffbc00587947 */ /* 0x000fea000383ffff */
        .weak           $__internal_0_$__cuda_sm10x_tcgen05_guardrail_trap_col_being_dealloced_not_returned_by_alloc
        .type           $__internal_0_$__cuda_sm10x_tcgen05_guardrail_trap_col_being_dealloced_not_returned_by_alloc,@function
        .size           $__internal_0_$__cuda_sm10x_tcgen05_guardrail_trap_col_being_dealloced_not_returned_by_alloc,($__internal_1_$__cuda_sm10x_tcgen05_guardrail_trap_phase_invalid_during_alloc - $__internal_0_$__cuda_sm10x_tcgen05_guardrail_trap_col_being_dealloced_not_returned_by_alloc)
$__internal_0_$__cuda_sm10x_tcgen05_guardrail_trap_col_being_dealloced_not_returned_by_alloc:
[----:B------:R-:W-:Y:S05]  /*10c00*/  BPT.TRAP 0x1 ;  /* 0x000000040000795c */ /* 0x000fea0000300000 */
[----:B------:R-:W-:-:S04]  /*10c10*/  IMAD.MOV.U32 R3, RZ, RZ, 0x0 ;  /* 0x00000000ff037424 */ /* 0x000fc800078e00ff */
[----:B------:R-:W-:Y:S05]  /*10c20*/  RET.REL.NODEC R2 `(matmul_kernel) ;  /* 0xfffffef002f47950 */ /* 0x000fea0003c3ffff */
        .weak           $__internal_1_$__cuda_sm10x_tcgen05_guardrail_trap_phase_invalid_during_alloc
        .type           $__internal_1_$__cuda_sm10x_tcgen05_guardrail_trap_phase_invalid_during_alloc,@function
        .size           $__internal_1_$__cuda_sm10x_tcgen05_guardrail_trap_phase_invalid_during_alloc,($__internal_2_$__cuda_sm10x_tcgen05_guardrail_trap_unallocated_columns_being_dealloced - $__internal_1_$__cuda_sm10x_tcgen05_guardrail_trap_phase_invalid_during_alloc)
$__internal_1_$__cuda_sm10x_tcgen05_guardrail_trap_phase_invalid_during_alloc:
[----:B------:R-:W-:Y:S05]  /*10c30*/  BPT.TRAP 0x1 ;  /* 0x000000040000795c */ /* 0x000fea0000300000 */
[----:B------:R-:W-:-:S04]  /*10c40*/  IMAD.MOV.U32 R3, RZ, RZ, 0x0 ;  /* 0x00000000ff037424 */ /* 0x000fc800078e00ff */
[----:B------:R-:W-:Y:S05]  /*10c50*/  RET.REL.NODEC R2 `(matmul_kernel) ;  /* 0xfffffef002e87950 */ /* 0x000fea0003c3ffff */
        .weak           $__internal_2_$__cuda_sm10x_tcgen05_guardrail_trap_unallocated_columns_being_dealloced
        .type           $__internal_2_$__cuda_sm10x_tcgen05_guardrail_trap_unallocated_columns_being_dealloced,@function
        .size           $__internal_2_$__cuda_sm10x_tcgen05_guardrail_trap_unallocated_columns_being_dealloced,(.L_x_21 - $__internal_2_$__cuda_sm10x_tcgen05_guardrail_trap_unallocated_columns_being_dealloced)
$__internal_2_$__cuda_sm10x_tcgen05_guardrail_trap_unallocated_columns_being_dealloced:
[----:B------:R-:W-:Y:S05]  /*10c60*/  BPT.TRAP 0x1 ;  /* 0x000000040000795c */ /* 0x000fea0000300000 */
[----:B------:R-:W-:-:S04]  /*10c70*/  IMAD.MOV.U32 R3, RZ, RZ, 0x0 ;  /* 0x00000000ff037424 */ /* 0x000fc800078e00ff */
[----:B------:R-:W-:Y:S05]  /*10c80*/  RET.REL.NODEC R2 `(matmul_kernel) ;  /* 0xfffffef002dc7950 */ /* 0x000fea0003c3ffff */
.L_x_18:
[----:B------:R-:W-:-:S00]  /*10c90*/  BRA `(.L_x_18) ;  /* 0xfffffffc00fc7947 */ /* 0x000fc0000383ffff */
[----:B------:R-:W-:-:S00]  /*10ca0*/  NOP ;  /* 0x0000000000007918 */ /* 0x000fc00000000000 */
        /* <DEDUP_REMOVED lines=13> */
.L_x_21:


//--------------------- .nv.shared.matmul_kernel  --------------------------
	.section	.nv.shared.matmul_kernel,"aw",@nobits
	.sectionflags	@""
	.align	16
	.zero		1024


//--------------------- .nv.shared.reserved.0     --------------------------
	.section	.nv.shared.reserved.0,"aw",@nobits
	.align	8
	.weak		__nv_reservedSMEM_offset_0_alias
	.size		__nv_reservedSMEM_offset_0_alias, 0, 64
	.other		__nv_reservedSMEM_offset_0_alias,@"STO_CUDA_RESERVED_SHARED STV_DEFAULT"
__nv_reservedSMEM_offset_0_alias:
	.zero		0
.nv.shared.reserved.0:
	.zero		64
	.weak		__nv_reservedSMEM_allocation_phase
	.type		__nv_reservedSMEM_allocation_phase,@object
	.size		__nv_reservedSMEM_allocation_phase,(.L_0 - __nv_reservedSMEM_allocation_phase)
__nv_reservedSMEM_allocation_phase:
	.zero		1
.L_0:
	.zero		7
	.weak		__nv_reservedSMEM_devtool_atexit_pc
	.type		__nv_reservedSMEM_devtool_atexit_pc,@object
	.size		__nv_reservedSMEM_devtool_atexit_pc,(__nv_reservedSMEM_allocation_mask - __nv_reservedSMEM_devtool_atexit_pc)
__nv_reservedSMEM_devtool_atexit_pc:
	.zero		8
	.weak		__nv_reservedSMEM_allocation_mask
	.type		__nv_reservedSMEM_allocation_mask,@object
	.size		__nv_reservedSMEM_allocation_mask,(.L_2 - __nv_reservedSMEM_allocation_mask)
__nv_reservedSMEM_allocation_mask:
	.zero		4
.L_2:


//--------------------- .nv.constant0.matmul_kernel --------------------------
	.section	.nv.constant0.matmul_kernel,"a",@progbits
	.sectionflags	@""
	.align	4
.nv.constant0.matmul_kernel:
	.zero		976


//--------------------- SYMBOLS --------------------------

	.type		.nv.reservedSmem.offset0,@object
	.size		.nv.reservedSmem.offset0,0x4
	.type		.nv.reservedSmem.cap,@object
	.size		.nv.reservedSmem.cap,0x4
